	.target	sm_90a

	.elftype	@"ET_EXEC"


//--------------------- .note.nv.tkinfo           --------------------------
	.section	.note.nv.tkinfo,"",@"SHT_NOTE"
	.sectionflags	@"SHF_NOTE_NV_TKINFO"
	.tkinfo
        /*0018*/ 	.word	0x00000002
        /*0030*/ 	.string	""
        /*0030*/ 	.string	"ptxas"
        /*0030*/ 	.string	"Cuda compilation tools, release 13.0, V13.0.88"
        /*0030*/ 	.string	"Build cuda_13.0.r13.0/compiler.36424714_0"
        /*0030*/ 	.string	"-arch sm_90a -m 64 "



//--------------------- .note.nv.cuinfo           --------------------------
	.section	.note.nv.cuinfo,"",@"SHT_NOTE"
	.sectionflags	@"SHF_NOTE_NV_CUINFO"
        /*0018*/ 	.short	0x0002
        /*001a*/ 	.short	0x005a
        /*001c*/ 	.short	0x0082
	.zero		2


//--------------------- .nv.info                  --------------------------
	.section	.nv.info,"",@"SHT_CUDA_INFO"
	.align	4


	//----- nvinfo : EIATTR_REGCOUNT
	.align		4
        /*0000*/ 	.byte	0x04, 0x2f
        /*0002*/ 	.short	(.L_12 - .L_11)
	.align		4
.L_11:
        /*0004*/ 	.word	index@(_ZN7cutlass13device_kernelINS_4gemm6kernel13GemmUniversalIN4cute5tupleIJiiiiEEENS1_10collective13CollectiveMmaINS1_37MainloopSm90TmaGmmaWarpSpecializedFP8ILi11ENS5_IJNS4_1CILi2EEESB_NSA_ILi1EEEEEENS1_35KernelTmaWarpSpecializedCooperativeEEENS5_IJNSA_ILi256EEENSA_ILi64EEESH_EEENS_12float_e4m3_tENS5_IJlSC_lEEESJ_SK_NS4_8TiledMMAINS4_8MMA_AtomIJNS4_4SM904GMMA30MMA_64x64x32_F32E4M3E4M3_SS_TNILNSO_7ScaleInE1ELSQ_1EEEEEENS4_6LayoutINS5_IJSB_SC_SC_EEENS5_IJSC_NSA_ILi0EEESV_EEEEENS5_IJNS4_10UnderscoreESY_SY_EEEEENS4_23SM90_TMA_LOAD_MULTICASTENS4_14ComposedLayoutINS4_7SwizzleILi2ELi4ELi3EEENS4_18smem_ptr_flag_bitsILi8EEENST_INS5_IJNSA_ILi8EEESH_EEENS5_IJSH_SC_EEEEEEEvNS4_8identityES11_S1B_vS1C_EENS_8epilogue10collective6detail29Sm90TmaWarpSpecializedAdapterINS1F_15DefaultEpilogueISJ_SK_SK_NS1E_6thread17LinearCombinationISJ_Li1EffLNS1J_9ScaleType4KindE0ELNS_15FloatRoundStyleE2ESJ_EENS1_15EpilogueDefaultEEEEEvvEEEEvNT_6ParamsE)
        /*0008*/ 	.word	0x000000a8


	//----- nvinfo : EIATTR_FRAME_SIZE
	.align		4
.L_12:
        /*000c*/ 	.byte	0x04, 0x11
        /*000e*/ 	.short	(.L_14 - .L_13)
	.align		4
.L_13:
        /*0010*/ 	.word	index@(_ZN7cutlass13device_kernelINS_4gemm6kernel13GemmUniversalIN4cute5tupleIJiiiiEEENS1_10collective13CollectiveMmaINS1_37MainloopSm90TmaGmmaWarpSpecializedFP8ILi11ENS5_IJNS4_1CILi2EEESB_NSA_ILi1EEEEEENS1_35KernelTmaWarpSpecializedCooperativeEEENS5_IJNSA_ILi256EEENSA_ILi64EEESH_EEENS_12float_e4m3_tENS5_IJlSC_lEEESJ_SK_NS4_8TiledMMAINS4_8MMA_AtomIJNS4_4SM904GMMA30MMA_64x64x32_F32E4M3E4M3_SS_TNILNSO_7ScaleInE1ELSQ_1EEEEEENS4_6LayoutINS5_IJSB_SC_SC_EEENS5_IJSC_NSA_ILi0EEESV_EEEEENS5_IJNS4_10UnderscoreESY_SY_EEEEENS4_23SM90_TMA_LOAD_MULTICASTENS4_14ComposedLayoutINS4_7SwizzleILi2ELi4ELi3EEENS4_18smem_ptr_flag_bitsILi8EEENST_INS5_IJNSA_ILi8EEESH_EEENS5_IJSH_SC_EEEEEEEvNS4_8identityES11_S1B_vS1C_EENS_8epilogue10collective6detail29Sm90TmaWarpSpecializedAdapterINS1F_15DefaultEpilogueISJ_SK_SK_NS1E_6thread17LinearCombinationISJ_Li1EffLNS1J_9ScaleType4KindE0ELNS_15FloatRoundStyleE2ESJ_EENS1_15EpilogueDefaultEEEEEvvEEEEvNT_6ParamsE)
        /*0014*/ 	.word	0x00000000


	//----- nvinfo : EIATTR_MIN_STACK_SIZE
	.align		4
.L_14:
        /*0018*/ 	.byte	0x04, 0x12
        /*001a*/ 	.short	(.L_16 - .L_15)
	.align		4
.L_15:
        /*001c*/ 	.word	index@(_ZN7cutlass13device_kernelINS_4gemm6kernel13GemmUniversalIN4cute5tupleIJiiiiEEENS1_10collective13CollectiveMmaINS1_37MainloopSm90TmaGmmaWarpSpecializedFP8ILi11ENS5_IJNS4_1CILi2EEESB_NSA_ILi1EEEEEENS1_35KernelTmaWarpSpecializedCooperativeEEENS5_IJNSA_ILi256EEENSA_ILi64EEESH_EEENS_12float_e4m3_tENS5_IJlSC_lEEESJ_SK_NS4_8TiledMMAINS4_8MMA_AtomIJNS4_4SM904GMMA30MMA_64x64x32_F32E4M3E4M3_SS_TNILNSO_7ScaleInE1ELSQ_1EEEEEENS4_6LayoutINS5_IJSB_SC_SC_EEENS5_IJSC_NSA_ILi0EEESV_EEEEENS5_IJNS4_10UnderscoreESY_SY_EEEEENS4_23SM90_TMA_LOAD_MULTICASTENS4_14ComposedLayoutINS4_7SwizzleILi2ELi4ELi3EEENS4_18smem_ptr_flag_bitsILi8EEENST_INS5_IJNSA_ILi8EEESH_EEENS5_IJSH_SC_EEEEEEEvNS4_8identityES11_S1B_vS1C_EENS_8epilogue10collective6detail29Sm90TmaWarpSpecializedAdapterINS1F_15DefaultEpilogueISJ_SK_SK_NS1E_6thread17LinearCombinationISJ_Li1EffLNS1J_9ScaleType4KindE0ELNS_15FloatRoundStyleE2ESJ_EENS1_15EpilogueDefaultEEEEEvvEEEEvNT_6ParamsE)
        /*0020*/ 	.word	0x00000000
.L_16:


//--------------------- .nv.compat                --------------------------
	.section	.nv.compat,"",@"SHT_CUDA_COMPAT_INFO"
	.align	4
        /*0000*/ 	.byte	0x02, 0x09, 0x01, 0x00, 0x02, 0x02, 0x04, 0x00, 0x02, 0x05, 0x05, 0x00, 0x03, 0x07, 0x01, 0x01
        /*0010*/ 	.byte	0x02, 0x03, 0x01, 0x00, 0x02, 0x06, 0x01, 0x00, 0x04, 0x0b, 0x08, 0x00, 0x00, 0x00, 0x00, 0x00
        /*0020*/ 	.byte	0x00, 0x00, 0x00, 0x00


//--------------------- .nv.info._ZN7cutlass13device_kernelINS_4gemm6kernel13GemmUniversalIN4cute5tupleIJiiiiEEENS1_10collective13CollectiveMmaINS1_37MainloopSm90TmaGmmaWarpSpecializedFP8ILi11ENS5_IJNS4_1CILi2EEESB_NSA_ILi1EEEEEENS1_35KernelTmaWarpSpecializedCooperativeEEENS5_IJNSA_ILi256EEENSA_ILi64EEESH_EEENS_12float_e4m3_tENS5_IJlSC_lEEESJ_SK_NS4_8TiledMMAINS4_8MMA_AtomIJNS4_4SM904GMMA30MMA_64x64x32_F32E4M3E4M3_SS_TNILNSO_7ScaleInE1ELSQ_1EEEEEENS4_6LayoutINS5_IJSB_SC_SC_EEENS5_IJSC_NSA_ILi0EEESV_EEEEENS5_IJNS4_10UnderscoreESY_SY_EEEEENS4_23SM90_TMA_LOAD_MULTICASTENS4_14ComposedLayoutINS4_7SwizzleILi2ELi4ELi3EEENS4_18smem_ptr_flag_bitsILi8EEENST_INS5_IJNSA_ILi8EEESH_EEENS5_IJSH_SC_EEEEEEEvNS4_8identityES11_S1B_vS1C_EENS_8epilogue10collective6detail29Sm90TmaWarpSpecializedAdapterINS1F_15DefaultEpilogueISJ_SK_SK_NS1E_6thread17LinearCombinationISJ_Li1EffLNS1J_9ScaleType4KindE0ELNS_15FloatRoundStyleE2ESJ_EENS1_15EpilogueDefaultEEEEEvvEEEEvNT_6ParamsE --------------------------
	.section	.nv.info._ZN7cutlass13device_kernelINS_4gemm6kernel13GemmUniversalIN4cute5tupleIJiiiiEEENS1_10collective13CollectiveMmaINS1_37MainloopSm90TmaGmmaWarpSpecializedFP8ILi11ENS5_IJNS4_1CILi2EEESB_NSA_ILi1EEEEEENS1_35KernelTmaWarpSpecializedCooperativeEEENS5_IJNSA_ILi256EEENSA_ILi64EEESH_EEENS_12float_e4m3_tENS5_IJlSC_lEEESJ_SK_NS4_8TiledMMAINS4_8MMA_AtomIJNS4_4SM904GMMA30MMA_64x64x32_F32E4M3E4M3_SS_TNILNSO_7ScaleInE1ELSQ_1EEEEEENS4_6LayoutINS5_IJSB_SC_SC_EEENS5_IJSC_NSA_ILi0EEESV_EEEEENS5_IJNS4_10UnderscoreESY_SY_EEEEENS4_23SM90_TMA_LOAD_MULTICASTENS4_14ComposedLayoutINS4_7SwizzleILi2ELi4ELi3EEENS4_18smem_ptr_flag_bitsILi8EEENST_INS5_IJNSA_ILi8EEESH_EEENS5_IJSH_SC_EEEEEEEvNS4_8identityES11_S1B_vS1C_EENS_8epilogue10collective6detail29Sm90TmaWarpSpecializedAdapterINS1F_15DefaultEpilogueISJ_SK_SK_NS1E_6thread17LinearCombinationISJ_Li1EffLNS1J_9ScaleType4KindE0ELNS_15FloatRoundStyleE2ESJ_EENS1_15EpilogueDefaultEEEEEvvEEEEvNT_6ParamsE,"",@"SHT_CUDA_INFO"
	.sectionflags	@""
	.align	4


	//----- nvinfo : EIATTR_CUDA_API_VERSION
	.align		4
        /*0000*/ 	.byte	0x04, 0x37
        /*0002*/ 	.short	(.L_18 - .L_17)
.L_17:
        /*0004*/ 	.word	0x00000082


	//----- nvinfo : EIATTR_KPARAM_INFO
	.align		4
.L_18:
        /*0008*/ 	.byte	0x04, 0x17
        /*000a*/ 	.short	(.L_20 - .L_19)
.L_19:
        /*000c*/ 	.word	0x00000000
        /*0010*/ 	.short	0x0000
        /*0012*/ 	.short	0x0070
        /*0014*/ 	.byte	0x00, 0xf0, 0x01, 0x10


	//----- nvinfo : EIATTR_SPARSE_MMA_MASK
	.align		4
.L_20:
        /*0018*/ 	.byte	0x03, 0x50
        /*001a*/ 	.short	0x0000


	//----- nvinfo : EIATTR_MAXREG_COUNT
	.align		4
        /*001c*/ 	.byte	0x03, 0x1b
        /*001e*/ 	.short	0x00a8


	//----- nvinfo : EIATTR_NUM_BARRIERS
	.align		4
        /*0020*/ 	.byte	0x02, 0x4c
        /*0022*/ 	.byte	0x01
	.zero		1


	//----- nvinfo : EIATTR_MERCURY_ISA_VERSION
	.align		4
        /*0024*/ 	.byte	0x03, 0x5f
        /*0026*/ 	.short	0x0101


	//----- nvinfo : EIATTR_INT_WARP_WIDE_INSTR_OFFSETS
	.align		4
        /*0028*/ 	.byte	0x04, 0x31
        /*002a*/ 	.short	(.L_22 - .L_21)


	//   ....[0]....
.L_21:
        /*002c*/ 	.word	0x000005b0


	//   ....[1]....
        /*0030*/ 	.word	0x000005e0


	//   ....[2]....
        /*0034*/ 	.word	0x00000760


	//----- nvinfo : EIATTR_COOP_GROUP_MASK_REGIDS
	.align		4
.L_22:
        /*0038*/ 	.byte	0x04, 0x29
        /*003a*/ 	.short	(.L_24 - .L_23)


	//   ....[0]....
.L_23:
        /*003c*/ 	.word	0xffffffff


	//   ....[1]....
        /*0040*/ 	.word	0xffffffff


	//   ....[2]....
        /*0044*/ 	.word	0xffffffff


	//   ....[3]....
        /*0048*/ 	.word	0xffffffff


	//   ....[4]....
        /*004c*/ 	.word	0xffffffff


	//   ....[5]....
        /*0050*/ 	.word	0xffffffff


	//----- nvinfo : EIATTR_COOP_GROUP_INSTR_OFFSETS
	.align		4
.L_24:
        /*0054*/ 	.byte	0x04, 0x28
        /*0056*/ 	.short	(.L_26 - .L_25)


	//   ....[0]....
.L_25:
        /*0058*/ 	.word	0x00000060


	//   ....[1]....
        /*005c*/ 	.word	0x00000070


	//   ....[2]....
        /*0060*/ 	.word	0x00000130


	//   ....[3]....
        /*0064*/ 	.word	0x000003e0


	//   ....[4]....
        /*0068*/ 	.word	0x00000900


	//   ....[5]....
        /*006c*/ 	.word	0x00001380


	//----- nvinfo : EIATTR_REG_RECONFIG
	.align		4
.L_26:
        /*0070*/ 	.byte	0x01, 0x54
	.zero		2


	//----- nvinfo : EIATTR_MBARRIER_INSTR_OFFSETS
	.align		4
        /*0074*/ 	.byte	0x04, 0x39
        /*0076*/ 	.short	(.L_28 - .L_27)


	//   ....[0]....
.L_27:
        /*0078*/ 	.word	0x00000250
        /*007c*/ 	.word	0x000000ff
        /*0080*/ 	.word	0x00000000
        /*0084*/ 	.short	0x0100
        /*0086*/ 	.byte	0x08
	.zero		1


	//   ....[1]....
        /*0088*/ 	.word	0x00000260
        /*008c*/ 	.word	0x000000ff
        /*0090*/ 	.word	0x00000058
        /*0094*/ 	.short	0x0100
        /*0096*/ 	.byte	0x08
	.zero		1


	//   ....[2]....
        /*0098*/ 	.word	0x00000270
        /*009c*/ 	.word	0x000000ff
        /*00a0*/ 	.word	0x00000008
        /*00a4*/ 	.short	0x0100
        /*00a6*/ 	.byte	0x08
	.zero		1


	//   ....[3]....
        /*00a8*/ 	.word	0x00000280
        /*00ac*/ 	.word	0x000000ff
        /*00b0*/ 	.word	0x00000060
        /*00b4*/ 	.short	0x0100
        /*00b6*/ 	.byte	0x08
	.zero		1


	//   ....[4]....
        /*00b8*/ 	.word	0x00000290
        /*00bc*/ 	.word	0x000000ff
        /*00c0*/ 	.word	0x00000010
        /*00c4*/ 	.short	0x0100
        /*00c6*/ 	.byte	0x08
	.zero		1


	//   ....[5]....
        /*00c8*/ 	.word	0x000002a0
        /*00cc*/ 	.word	0x000000ff
        /*00d0*/ 	.word	0x00000068
        /*00d4*/ 	.short	0x0100
        /*00d6*/ 	.byte	0x08
	.zero		1


	//   ....[6]....
        /*00d8*/ 	.word	0x000002b0
        /*00dc*/ 	.word	0x000000ff
        /*00e0*/ 	.word	0x00000018
        /*00e4*/ 	.short	0x0100
        /*00e6*/ 	.byte	0x08
	.zero		1


	//   ....[7]....
        /*00e8*/ 	.word	0x000002c0
        /*00ec*/ 	.word	0x000000ff
        /*00f0*/ 	.word	0x00000070
        /*00f4*/ 	.short	0x0100
        /*00f6*/ 	.byte	0x08
	.zero		1


	//   ....[8]....
        /*00f8*/ 	.word	0x000002d0
        /*00fc*/ 	.word	0x000000ff
        /*0100*/ 	.word	0x00000020
        /*0104*/ 	.short	0x0100
        /*0106*/ 	.byte	0x08
	.zero		1


	//   ....[9]....
        /*0108*/ 	.word	0x000002e0
        /*010c*/ 	.word	0x000000ff
        /*0110*/ 	.word	0x00000078
        /*0114*/ 	.short	0x0100
        /*0116*/ 	.byte	0x08
	.zero		1


	//   ....[10]....
        /*0118*/ 	.word	0x000002f0
        /*011c*/ 	.word	0x000000ff
        /*0120*/ 	.word	0x00000028
        /*0124*/ 	.short	0x0100
        /*0126*/ 	.byte	0x08
	.zero		1


	//   ....[11]....
        /*0128*/ 	.word	0x00000300
        /*012c*/ 	.word	0x000000ff
        /*0130*/ 	.word	0x00000080
        /*0134*/ 	.short	0x0100
        /*0136*/ 	.byte	0x08
	.zero		1


	//   ....[12]....
        /*0138*/ 	.word	0x00000310
        /*013c*/ 	.word	0x000000ff
        /*0140*/ 	.word	0x00000030
        /*0144*/ 	.short	0x0100
        /*0146*/ 	.byte	0x08
	.zero		1


	//   ....[13]....
        /*0148*/ 	.word	0x00000320
        /*014c*/ 	.word	0x000000ff
        /*0150*/ 	.word	0x00000088
        /*0154*/ 	.short	0x0100
        /*0156*/ 	.byte	0x08
	.zero		1


	//   ....[14]....
        /*0158*/ 	.word	0x00000330
        /*015c*/ 	.word	0x000000ff
        /*0160*/ 	.word	0x00000038
        /*0164*/ 	.short	0x0100
        /*0166*/ 	.byte	0x08
	.zero		1


	//   ....[15]....
        /*0168*/ 	.word	0x00000340
        /*016c*/ 	.word	0x000000ff
        /*0170*/ 	.word	0x00000090
        /*0174*/ 	.short	0x0100
        /*0176*/ 	.byte	0x08
	.zero		1


	//   ....[16]....
        /*0178*/ 	.word	0x00000350
        /*017c*/ 	.word	0x000000ff
        /*0180*/ 	.word	0x00000040
        /*0184*/ 	.short	0x0100
        /*0186*/ 	.byte	0x08
	.zero		1


	//   ....[17]....
        /*0188*/ 	.word	0x00000360
        /*018c*/ 	.word	0x000000ff
        /*0190*/ 	.word	0x00000098
        /*0194*/ 	.short	0x0100
        /*0196*/ 	.byte	0x08
	.zero		1


	//   ....[18]....
        /*0198*/ 	.word	0x00000370
        /*019c*/ 	.word	0x000000ff
        /*01a0*/ 	.word	0x00000048
        /*01a4*/ 	.short	0x0100
        /*01a6*/ 	.byte	0x08
	.zero		1


	//   ....[19]....
        /*01a8*/ 	.word	0x00000380
        /*01ac*/ 	.word	0x000000ff
        /*01b0*/ 	.word	0x000000a0
        /*01b4*/ 	.short	0x0100
        /*01b6*/ 	.byte	0x08
	.zero		1


	//   ....[20]....
        /*01b8*/ 	.word	0x00000390
        /*01bc*/ 	.word	0x000000ff
        /*01c0*/ 	.word	0x00000050
        /*01c4*/ 	.short	0x0100
        /*01c6*/ 	.byte	0x08
	.zero		1


	//   ....[21]....
        /*01c8*/ 	.word	0x000003a0
        /*01cc*/ 	.word	0x000000ff
        /*01d0*/ 	.word	0x000000a8
        /*01d4*/ 	.short	0x0100
        /*01d6*/ 	.byte	0x08
	.zero		1


	//   ....[22]....
        /*01d8*/ 	.word	0x000007f0
        /*01dc*/ 	.word	0x000000ff
        /*01e0*/ 	.word	0x000000c0
        /*01e4*/ 	.short	0x0100
        /*01e6*/ 	.byte	0x06
	.zero		1


	//   ....[23]....
        /*01e8*/ 	.word	0x00000890
        /*01ec*/ 	.word	0x000000ff
        /*01f0*/ 	.word	0x000000c8
        /*01f4*/ 	.short	0x0100
        /*01f6*/ 	.byte	0x06
	.zero		1


	//   ....[24]....
        /*01f8*/ 	.word	0x000018b0
        /*01fc*/ 	.word	0x000000ff
        /*0200*/ 	.word	0x00000000
        /*0204*/ 	.short	0x010a
        /*0206*/ 	.byte	0x06
	.zero		1


	//   ....[25]....
        /*0208*/ 	.word	0x000018f0
        /*020c*/ 	.word	0x000000ff
        /*0210*/ 	.word	0x00000000
        /*0214*/ 	.short	0x010a
        /*0216*/ 	.byte	0x06
	.zero		1


	//   ....[26]....
        /*0218*/ 	.word	0x000022c0
        /*021c*/ 	.word	0x000000ff
        /*0220*/ 	.word	0x00000000
        /*0224*/ 	.short	0x010a
        /*0226*/ 	.byte	0x0c
	.zero		1


	//   ....[27]....
        /*0228*/ 	.word	0x00002300
        /*022c*/ 	.word	0x000000ff
        /*0230*/ 	.word	0x00000000
        /*0234*/ 	.short	0x010a
        /*0236*/ 	.byte	0x0c
	.zero		1


	//   ....[28]....
        /*0238*/ 	.word	0x000029d0
        /*023c*/ 	.word	0x0000000e
        /*0240*/ 	.word	0x00000000
        /*0244*/ 	.short	0x0101
        /*0246*/ 	.byte	0x3f
	.zero		1


	//   ....[29]....
        /*0248*/ 	.word	0x00003070
        /*024c*/ 	.word	0x0000000c
        /*0250*/ 	.word	0x00000000
        /*0254*/ 	.short	0x0101
        /*0256*/ 	.byte	0x3f
	.zero		1


	//   ....[30]....
        /*0258*/ 	.word	0x00008bc0
        /*025c*/ 	.word	0x00000014
        /*0260*/ 	.word	0x00000058
        /*0264*/ 	.short	0x010a
        /*0266*/ 	.byte	0x3f
	.zero		1


	//   ....[31]....
        /*0268*/ 	.word	0x00008f60
        /*026c*/ 	.word	0x00000008
        /*0270*/ 	.word	0x000000c8
        /*0274*/ 	.short	0x0101
        /*0276*/ 	.byte	0x3f
	.zero		1


	//   ....[32]....
        /*0278*/ 	.word	0x00009680
        /*027c*/ 	.word	0x00000006
        /*0280*/ 	.word	0x00000000
        /*0284*/ 	.short	0x010a
        /*0286*/ 	.byte	0x3f
	.zero		1


	//   ....[33]....
        /*0288*/ 	.word	0x00009700
        /*028c*/ 	.word	0x00000007
        /*0290*/ 	.word	0x00000000
        /*0294*/ 	.short	0x010a
        /*0296*/ 	.byte	0x3f
	.zero		1


	//   ....[34]....
        /*0298*/ 	.word	0x00009790
        /*029c*/ 	.word	0x00000006
        /*02a0*/ 	.word	0x00000000
        /*02a4*/ 	.short	0x010a
        /*02a6*/ 	.byte	0x3f
	.zero		1


	//   ....[35]....
        /*02a8*/ 	.word	0x00009820
        /*02ac*/ 	.word	0x00000009
        /*02b0*/ 	.word	0x00000000
        /*02b4*/ 	.short	0x010a
        /*02b6*/ 	.byte	0x3f
	.zero		1


	//   ....[36]....
        /*02b8*/ 	.word	0x000098b0
        /*02bc*/ 	.word	0x00000006
        /*02c0*/ 	.word	0x00000000
        /*02c4*/ 	.short	0x010a
        /*02c6*/ 	.byte	0x3f
	.zero		1


	//   ....[37]....
        /*02c8*/ 	.word	0x00009940
        /*02cc*/ 	.word	0x00000009
        /*02d0*/ 	.word	0x00000000
        /*02d4*/ 	.short	0x010a
        /*02d6*/ 	.byte	0x3f
	.zero		1


	//   ....[38]....
        /*02d8*/ 	.word	0x000099d0
        /*02dc*/ 	.word	0x00000006
        /*02e0*/ 	.word	0x00000000
        /*02e4*/ 	.short	0x010a
        /*02e6*/ 	.byte	0x3f
	.zero		1


	//   ....[39]....
        /*02e8*/ 	.word	0x00009a60
        /*02ec*/ 	.word	0x00000009
        /*02f0*/ 	.word	0x00000000
        /*02f4*/ 	.short	0x010a
        /*02f6*/ 	.byte	0x3f
	.zero		1


	//   ....[40]....
        /*02f8*/ 	.word	0x00009af0
        /*02fc*/ 	.word	0x0000000a
        /*0300*/ 	.word	0x00000000
        /*0304*/ 	.short	0x010a
        /*0306*/ 	.byte	0x3f
	.zero		1


	//   ....[41]....
        /*0308*/ 	.word	0x00009b80
        /*030c*/ 	.word	0x0000000b
        /*0310*/ 	.word	0x00000000
        /*0314*/ 	.short	0x010a
        /*0316*/ 	.byte	0x3f
	.zero		1


	//   ....[42]....
        /*0318*/ 	.word	0x00009c10
        /*031c*/ 	.word	0x00000003
        /*0320*/ 	.word	0x00000000
        /*0324*/ 	.short	0x010a
        /*0326*/ 	.byte	0x3f
	.zero		1


	//   ....[43]....
        /*0328*/ 	.word	0x00009c80
        /*032c*/ 	.word	0x0000000d
        /*0330*/ 	.word	0x00000000
        /*0334*/ 	.short	0x010a
        /*0336*/ 	.byte	0x3f
	.zero		1


	//   ....[44]....
        /*0338*/ 	.word	0x00009ce0
        /*033c*/ 	.word	0x0000000f
        /*0340*/ 	.word	0x00000000
        /*0344*/ 	.short	0x010a
        /*0346*/ 	.byte	0x3f
	.zero		1


	//   ....[45]....
        /*0348*/ 	.word	0x00009db0
        /*034c*/ 	.word	0x00000014
        /*0350*/ 	.word	0x00000058
        /*0354*/ 	.short	0x010a
        /*0356*/ 	.byte	0x3f
	.zero		1


	//   ....[46]....
        /*0358*/ 	.word	0x00009e80
        /*035c*/ 	.word	0x00000006
        /*0360*/ 	.word	0x00000000
        /*0364*/ 	.short	0x010a
        /*0366*/ 	.byte	0x3f
	.zero		1


	//   ....[47]....
        /*0368*/ 	.word	0x00009ed0
        /*036c*/ 	.word	0x00000007
        /*0370*/ 	.word	0x00000000
        /*0374*/ 	.short	0x010a
        /*0376*/ 	.byte	0x3f
	.zero		1


	//   ....[48]....
        /*0378*/ 	.word	0x00009f20
        /*037c*/ 	.word	0x00000006
        /*0380*/ 	.word	0x00000000
        /*0384*/ 	.short	0x010a
        /*0386*/ 	.byte	0x3f
	.zero		1


	//   ....[49]....
        /*0388*/ 	.word	0x00009f70
        /*038c*/ 	.word	0x00000009
        /*0390*/ 	.word	0x00000000
        /*0394*/ 	.short	0x010a
        /*0396*/ 	.byte	0x3f
	.zero		1


	//   ....[50]....
        /*0398*/ 	.word	0x00009fc0
        /*039c*/ 	.word	0x00000006
        /*03a0*/ 	.word	0x00000000
        /*03a4*/ 	.short	0x010a
        /*03a6*/ 	.byte	0x3f
	.zero		1


	//   ....[51]....
        /*03a8*/ 	.word	0x0000a010
        /*03ac*/ 	.word	0x00000009
        /*03b0*/ 	.word	0x00000000
        /*03b4*/ 	.short	0x010a
        /*03b6*/ 	.byte	0x3f
	.zero		1


	//   ....[52]....
        /*03b8*/ 	.word	0x0000a060
        /*03bc*/ 	.word	0x00000006
        /*03c0*/ 	.word	0x00000000
        /*03c4*/ 	.short	0x010a
        /*03c6*/ 	.byte	0x3f
	.zero		1


	//   ....[53]....
        /*03c8*/ 	.word	0x0000a0b0
        /*03cc*/ 	.word	0x00000009
        /*03d0*/ 	.word	0x00000000
        /*03d4*/ 	.short	0x010a
        /*03d6*/ 	.byte	0x3f
	.zero		1


	//   ....[54]....
        /*03d8*/ 	.word	0x0000a100
        /*03dc*/ 	.word	0x0000000a
        /*03e0*/ 	.word	0x00000000
        /*03e4*/ 	.short	0x010a
        /*03e6*/ 	.byte	0x3f
	.zero		1


	//   ....[55]....
        /*03e8*/ 	.word	0x0000a150
        /*03ec*/ 	.word	0x0000000b
        /*03f0*/ 	.word	0x00000000
        /*03f4*/ 	.short	0x010a
        /*03f6*/ 	.byte	0x3f
	.zero		1


	//----- nvinfo : EIATTR_NUM_MBARRIERS
	.align		4
.L_28:
        /*03f8*/ 	.byte	0x03, 0x38
        /*03fa*/ 	.short	0x0018


	//----- nvinfo : EIATTR_EXIT_INSTR_OFFSETS
	.align		4
        /*03fc*/ 	.byte	0x04, 0x1c
        /*03fe*/ 	.short	(.L_30 - .L_29)


	//   ....[0]....
.L_29:
        /*0400*/ 	.word	0x00000a60


	//   ....[1]....
        /*0404*/ 	.word	0x00001250


	//   ....[2]....
        /*0408*/ 	.word	0x00008200


	//   ....[3]....
        /*040c*/ 	.word	0x00008760


	//   ....[4]....
        /*0410*/ 	.word	0x00009c60


	//----- nvinfo : EIATTR_MAX_THREADS
	.align		4
.L_30:
        /*0414*/ 	.byte	0x04, 0x05
        /*0416*/ 	.short	(.L_32 - .L_31)
.L_31:
        /*0418*/ 	.word	0x00000180
        /*041c*/ 	.word	0x00000001
        /*0420*/ 	.word	0x00000001


	//----- nvinfo : EIATTR_CRS_STACK_SIZE
	.align		4
.L_32:
        /*0424*/ 	.byte	0x04, 0x1e
        /*0426*/ 	.short	(.L_34 - .L_33)
.L_33:
        /*0428*/ 	.word	0x00000000


	//----- nvinfo : EIATTR_CBANK_PARAM_SIZE
	.align		4
.L_34:
        /*042c*/ 	.byte	0x03, 0x19
        /*042e*/ 	.short	0x0470


	//----- nvinfo : EIATTR_PARAM_CBANK
	.align		4
        /*0430*/ 	.byte	0x04, 0x0a
        /*0432*/ 	.short	(.L_36 - .L_35)
	.align		4
.L_35:
        /*0434*/ 	.word	index@(.nv.constant0._ZN7cutlass13device_kernelINS_4gemm6kernel13GemmUniversalIN4cute5tupleIJiiiiEEENS1_10collective13CollectiveMmaINS1_37MainloopSm90TmaGmmaWarpSpecializedFP8ILi11ENS5_IJNS4_1CILi2EEESB_NSA_ILi1EEEEEENS1_35KernelTmaWarpSpecializedCooperativeEEENS5_IJNSA_ILi256EEENSA_ILi64EEESH_EEENS_12float_e4m3_tENS5_IJlSC_lEEESJ_SK_NS4_8TiledMMAINS4_8MMA_AtomIJNS4_4SM904GMMA30MMA_64x64x32_F32E4M3E4M3_SS_TNILNSO_7ScaleInE1ELSQ_1EEEEEENS4_6LayoutINS5_IJSB_SC_SC_EEENS5_IJSC_NSA_ILi0EEESV_EEEEENS5_IJNS4_10UnderscoreESY_SY_EEEEENS4_23SM90_TMA_LOAD_MULTICASTENS4_14ComposedLayoutINS4_7SwizzleILi2ELi4ELi3EEENS4_18smem_ptr_flag_bitsILi8EEENST_INS5_IJNSA_ILi8EEESH_EEENS5_IJSH_SC_EEEEEEEvNS4_8identityES11_S1B_vS1C_EENS_8epilogue10collective6detail29Sm90TmaWarpSpecializedAdapterINS1F_15DefaultEpilogueISJ_SK_SK_NS1E_6thread17LinearCombinationISJ_Li1EffLNS1J_9ScaleType4KindE0ELNS_15FloatRoundStyleE2ESJ_EENS1_15EpilogueDefaultEEEEEvvEEEEvNT_6ParamsE)
        /*0438*/ 	.short	0x0210
        /*043a*/ 	.short	0x0470


	//----- nvinfo : EIATTR_SW_WAR
	.align		4
.L_36:
        /*043c*/ 	.byte	0x04, 0x36
        /*043e*/ 	.short	(.L_38 - .L_37)
.L_37:
        /*0440*/ 	.word	0x00000008
.L_38:


//--------------------- .nv.callgraph             --------------------------
	.section	.nv.callgraph,"",@"SHT_CUDA_CALLGRAPH"
	.align	4
	.sectionentsize	8
	.align		4
        /*0000*/ 	.word	0x00000000
	.align		4
        /*0004*/ 	.word	0xffffffff
	.align		4
        /*0008*/ 	.word	0x00000000
	.align		4
        /*000c*/ 	.word	0xfffffffe
	.align		4
        /*0010*/ 	.word	0x00000000
	.align		4
        /*0014*/ 	.word	0xfffffffd
	.align		4
        /*0018*/ 	.word	0x00000000
	.align		4
        /*001c*/ 	.word	0xfffffffc


//--------------------- .nv.constant4             --------------------------
	.section	.nv.constant4,"a",@progbits
	.align	8
	.align		8
.nv.constant4:
        /*0000*/ 	.dword	_ZN39_INTERNAL_30d5b230_4_k_cu_bfda8783_48994cuda3std3__45__cpo5beginE
	.align		8
        /*0008*/ 	.dword	_ZN39_INTERNAL_30d5b230_4_k_cu_bfda8783_48994cuda3std3__45__cpo3endE
	.align		8
        /*0010*/ 	.dword	_ZN39_INTERNAL_30d5b230_4_k_cu_bfda8783_48994cuda3std3__45__cpo6cbeginE
	.align		8
        /*0018*/ 	.dword	_ZN39_INTERNAL_30d5b230_4_k_cu_bfda8783_48994cuda3std3__45__cpo4cendE
	.align		8
        /*0020*/ 	.dword	_ZN39_INTERNAL_30d5b230_4_k_cu_bfda8783_48994cuda3std3__441_GLOBAL__N__30d5b230_4_k_cu_bfda8783_48996ignoreE
	.align		8
        /*0028*/ 	.dword	_ZN39_INTERNAL_30d5b230_4_k_cu_bfda8783_48994cuda3std3__419piecewise_constructE
	.align		8
        /*0030*/ 	.dword	_ZN39_INTERNAL_30d5b230_4_k_cu_bfda8783_48994cuda3std3__48in_placeE
	.align		8
        /*0038*/ 	.dword	_ZN39_INTERNAL_30d5b230_4_k_cu_bfda8783_48994cuda3std6ranges3__45__cpo4swapE
	.align		8
        /*0040*/ 	.dword	_ZN39_INTERNAL_30d5b230_4_k_cu_bfda8783_48994cuda3std6ranges3__45__cpo9iter_moveE
	.align		8
        /*0048*/ 	.dword	_ZN39_INTERNAL_30d5b230_4_k_cu_bfda8783_48994cute7productE
	.align		8
        /*0050*/ 	.dword	_ZN39_INTERNAL_30d5b230_4_k_cu_bfda8783_48994cute1_E


//--------------------- .text._ZN7cutlass13device_kernelINS_4gemm6kernel13GemmUniversalIN4cute5tupleIJiiiiEEENS1_10collective13CollectiveMmaINS1_37MainloopSm90TmaGmmaWarpSpecializedFP8ILi11ENS5_IJNS4_1CILi2EEESB_NSA_ILi1EEEEEENS1_35KernelTmaWarpSpecializedCooperativeEEENS5_IJNSA_ILi256EEENSA_ILi64EEESH_EEENS_12float_e4m3_tENS5_IJlSC_lEEESJ_SK_NS4_8TiledMMAINS4_8MMA_AtomIJNS4_4SM904GMMA30MMA_64x64x32_F32E4M3E4M3_SS_TNILNSO_7ScaleInE1ELSQ_1EEEEEENS4_6LayoutINS5_IJSB_SC_SC_EEENS5_IJSC_NSA_ILi0EEESV_EEEEENS5_IJNS4_10UnderscoreESY_SY_EEEEENS4_23SM90_TMA_LOAD_MULTICASTENS4_14ComposedLayoutINS4_7SwizzleILi2ELi4ELi3EEENS4_18smem_ptr_flag_bitsILi8EEENST_INS5_IJNSA_ILi8EEESH_EEENS5_IJSH_SC_EEEEEEEvNS4_8identityES11_S1B_vS1C_EENS_8epilogue10collective6detail29Sm90TmaWarpSpecializedAdapterINS1F_15DefaultEpilogueISJ_SK_SK_NS1E_6thread17LinearCombinationISJ_Li1EffLNS1J_9ScaleType4KindE0ELNS_15FloatRoundStyleE2ESJ_EENS1_15EpilogueDefaultEEEEEvvEEEEvNT_6ParamsE --------------------------
	.section	.text._ZN7cutlass13device_kernelINS_4gemm6kernel13GemmUniversalIN4cute5tupleIJiiiiEEENS1_10collective13CollectiveMmaINS1_37MainloopSm90TmaGmmaWarpSpecializedFP8ILi11ENS5_IJNS4_1CILi2EEESB_NSA_ILi1EEEEEENS1_35KernelTmaWarpSpecializedCooperativeEEENS5_IJNSA_ILi256EEENSA_ILi64EEESH_EEENS_12float_e4m3_tENS5_IJlSC_lEEESJ_SK_NS4_8TiledMMAINS4_8MMA_AtomIJNS4_4SM904GMMA30MMA_64x64x32_F32E4M3E4M3_SS_TNILNSO_7ScaleInE1ELSQ_1EEEEEENS4_6LayoutINS5_IJSB_SC_SC_EEENS5_IJSC_NSA_ILi0EEESV_EEEEENS5_IJNS4_10UnderscoreESY_SY_EEEEENS4_23SM90_TMA_LOAD_MULTICASTENS4_14ComposedLayoutINS4_7SwizzleILi2ELi4ELi3EEENS4_18smem_ptr_flag_bitsILi8EEENST_INS5_IJNSA_ILi8EEESH_EEENS5_IJSH_SC_EEEEEEEvNS4_8identityES11_S1B_vS1C_EENS_8epilogue10collective6detail29Sm90TmaWarpSpecializedAdapterINS1F_15DefaultEpilogueISJ_SK_SK_NS1E_6thread17LinearCombinationISJ_Li1EffLNS1J_9ScaleType4KindE0ELNS_15FloatRoundStyleE2ESJ_EENS1_15EpilogueDefaultEEEEEvvEEEEvNT_6ParamsE,"ax",@progbits
	.align	128
.text._ZN7cutlass13device_kernelINS_4gemm6kernel13GemmUniversalIN4cute5tupleIJiiiiEEENS1_10collective13CollectiveMmaINS1_37MainloopSm90TmaGmmaWarpSpecializedFP8ILi11ENS5_IJNS4_1CILi2EEESB_NSA_ILi1EEEEEENS1_35KernelTmaWarpSpecializedCooperativeEEENS5_IJNSA_ILi256EEENSA_ILi64EEESH_EEENS_12float_e4m3_tENS5_IJlSC_lEEESJ_SK_NS4_8TiledMMAINS4_8MMA_AtomIJNS4_4SM904GMMA30MMA_64x64x32_F32E4M3E4M3_SS_TNILNSO_7ScaleInE1ELSQ_1EEEEEENS4_6LayoutINS5_IJSB_SC_SC_EEENS5_IJSC_NSA_ILi0EEESV_EEEEENS5_IJNS4_10UnderscoreESY_SY_EEEEENS4_23SM90_TMA_LOAD_MULTICASTENS4_14ComposedLayoutINS4_7SwizzleILi2ELi4ELi3EEENS4_18smem_ptr_flag_bitsILi8EEENST_INS5_IJNSA_ILi8EEESH_EEENS5_IJSH_SC_EEEEEEEvNS4_8identityES11_S1B_vS1C_EENS_8epilogue10collective6detail29Sm90TmaWarpSpecializedAdapterINS1F_15DefaultEpilogueISJ_SK_SK_NS1E_6thread17LinearCombinationISJ_Li1EffLNS1J_9ScaleType4KindE0ELNS_15FloatRoundStyleE2ESJ_EENS1_15EpilogueDefaultEEEEEvvEEEEvNT_6ParamsE:
        .type           _ZN7cutlass13device_kernelINS_4gemm6kernel13GemmUniversalIN4cute5tupleIJiiiiEEENS1_10collective13CollectiveMmaINS1_37MainloopSm90TmaGmmaWarpSpecializedFP8ILi11ENS5_IJNS4_1CILi2EEESB_NSA_ILi1EEEEEENS1_35KernelTmaWarpSpecializedCooperativeEEENS5_IJNSA_ILi256EEENSA_ILi64EEESH_EEENS_12float_e4m3_tENS5_IJlSC_lEEESJ_SK_NS4_8TiledMMAINS4_8MMA_AtomIJNS4_4SM904GMMA30MMA_64x64x32_F32E4M3E4M3_SS_TNILNSO_7ScaleInE1ELSQ_1EEEEEENS4_6LayoutINS5_IJSB_SC_SC_EEENS5_IJSC_NSA_ILi0EEESV_EEEEENS5_IJNS4_10UnderscoreESY_SY_EEEEENS4_23SM90_TMA_LOAD_MULTICASTENS4_14ComposedLayoutINS4_7SwizzleILi2ELi4ELi3EEENS4_18smem_ptr_flag_bitsILi8EEENST_INS5_IJNSA_ILi8EEESH_EEENS5_IJSH_SC_EEEEEEEvNS4_8identityES11_S1B_vS1C_EENS_8epilogue10collective6detail29Sm90TmaWarpSpecializedAdapterINS1F_15DefaultEpilogueISJ_SK_SK_NS1E_6thread17LinearCombinationISJ_Li1EffLNS1J_9ScaleType4KindE0ELNS_15FloatRoundStyleE2ESJ_EENS1_15EpilogueDefaultEEEEEvvEEEEvNT_6ParamsE,@function
        .size           _ZN7cutlass13device_kernelINS_4gemm6kernel13GemmUniversalIN4cute5tupleIJiiiiEEENS1_10collective13CollectiveMmaINS1_37MainloopSm90TmaGmmaWarpSpecializedFP8ILi11ENS5_IJNS4_1CILi2EEESB_NSA_ILi1EEEEEENS1_35KernelTmaWarpSpecializedCooperativeEEENS5_IJNSA_ILi256EEENSA_ILi64EEESH_EEENS_12float_e4m3_tENS5_IJlSC_lEEESJ_SK_NS4_8TiledMMAINS4_8MMA_AtomIJNS4_4SM904GMMA30MMA_64x64x32_F32E4M3E4M3_SS_TNILNSO_7ScaleInE1ELSQ_1EEEEEENS4_6LayoutINS5_IJSB_SC_SC_EEENS5_IJSC_NSA_ILi0EEESV_EEEEENS5_IJNS4_10UnderscoreESY_SY_EEEEENS4_23SM90_TMA_LOAD_MULTICASTENS4_14ComposedLayoutINS4_7SwizzleILi2ELi4ELi3EEENS4_18smem_ptr_flag_bitsILi8EEENST_INS5_IJNSA_ILi8EEESH_EEENS5_IJSH_SC_EEEEEEEvNS4_8identityES11_S1B_vS1C_EENS_8epilogue10collective6detail29Sm90TmaWarpSpecializedAdapterINS1F_15DefaultEpilogueISJ_SK_SK_NS1E_6thread17LinearCombinationISJ_Li1EffLNS1J_9ScaleType4KindE0ELNS_15FloatRoundStyleE2ESJ_EENS1_15EpilogueDefaultEEEEEvvEEEEvNT_6ParamsE,(.L_x_221 - _ZN7cutlass13device_kernelINS_4gemm6kernel13GemmUniversalIN4cute5tupleIJiiiiEEENS1_10collective13CollectiveMmaINS1_37MainloopSm90TmaGmmaWarpSpecializedFP8ILi11ENS5_IJNS4_1CILi2EEESB_NSA_ILi1EEEEEENS1_35KernelTmaWarpSpecializedCooperativeEEENS5_IJNSA_ILi256EEENSA_ILi64EEESH_EEENS_12float_e4m3_tENS5_IJlSC_lEEESJ_SK_NS4_8TiledMMAINS4_8MMA_AtomIJNS4_4SM904GMMA30MMA_64x64x32_F32E4M3E4M3_SS_TNILNSO_7ScaleInE1ELSQ_1EEEEEENS4_6LayoutINS5_IJSB_SC_SC_EEENS5_IJSC_NSA_ILi0EEESV_EEEEENS5_IJNS4_10UnderscoreESY_SY_EEEEENS4_23SM90_TMA_LOAD_MULTICASTENS4_14ComposedLayoutINS4_7SwizzleILi2ELi4ELi3EEENS4_18smem_ptr_flag_bitsILi8EEENST_INS5_IJNSA_ILi8EEESH_EEENS5_IJSH_SC_EEEEEEEvNS4_8identityES11_S1B_vS1C_EENS_8epilogue10collective6detail29Sm90TmaWarpSpecializedAdapterINS1F_15DefaultEpilogueISJ_SK_SK_NS1E_6thread17LinearCombinationISJ_Li1EffLNS1J_9ScaleType4KindE0ELNS_15FloatRoundStyleE2ESJ_EENS1_15EpilogueDefaultEEEEEvvEEEEvNT_6ParamsE)
        .other          _ZN7cutlass13device_kernelINS_4gemm6kernel13GemmUniversalIN4cute5tupleIJiiiiEEENS1_10collective13CollectiveMmaINS1_37MainloopSm90TmaGmmaWarpSpecializedFP8ILi11ENS5_IJNS4_1CILi2EEESB_NSA_ILi1EEEEEENS1_35KernelTmaWarpSpecializedCooperativeEEENS5_IJNSA_ILi256EEENSA_ILi64EEESH_EEENS_12float_e4m3_tENS5_IJlSC_lEEESJ_SK_NS4_8TiledMMAINS4_8MMA_AtomIJNS4_4SM904GMMA30MMA_64x64x32_F32E4M3E4M3_SS_TNILNSO_7ScaleInE1ELSQ_1EEEEEENS4_6LayoutINS5_IJSB_SC_SC_EEENS5_IJSC_NSA_ILi0EEESV_EEEEENS5_IJNS4_10UnderscoreESY_SY_EEEEENS4_23SM90_TMA_LOAD_MULTICASTENS4_14ComposedLayoutINS4_7SwizzleILi2ELi4ELi3EEENS4_18smem_ptr_flag_bitsILi8EEENST_INS5_IJNSA_ILi8EEESH_EEENS5_IJSH_SC_EEEEEEEvNS4_8identityES11_S1B_vS1C_EENS_8epilogue10collective6detail29Sm90TmaWarpSpecializedAdapterINS1F_15DefaultEpilogueISJ_SK_SK_NS1E_6thread17LinearCombinationISJ_Li1EffLNS1J_9ScaleType4KindE0ELNS_15FloatRoundStyleE2ESJ_EENS1_15EpilogueDefaultEEEEEvvEEEEvNT_6ParamsE,@"STO_CUDA_ENTRY STV_DEFAULT"
_ZN7cutlass13device_kernelINS_4gemm6kernel13GemmUniversalIN4cute5tupleIJiiiiEEENS1_10collective13CollectiveMmaINS1_37MainloopSm90TmaGmmaWarpSpecializedFP8ILi11ENS5_IJNS4_1CILi2EEESB_NSA_ILi1EEEEEENS1_35KernelTmaWarpSpecializedCooperativeEEENS5_IJNSA_ILi256EEENSA_ILi64EEESH_EEENS_12float_e4m3_tENS5_IJlSC_lEEESJ_SK_NS4_8TiledMMAINS4_8MMA_AtomIJNS4_4SM904GMMA30MMA_64x64x32_F32E4M3E4M3_SS_TNILNSO_7ScaleInE1ELSQ_1EEEEEENS4_6LayoutINS5_IJSB_SC_SC_EEENS5_IJSC_NSA_ILi0EEESV_EEEEENS5_IJNS4_10UnderscoreESY_SY_EEEEENS4_23SM90_TMA_LOAD_MULTICASTENS4_14ComposedLayoutINS4_7SwizzleILi2ELi4ELi3EEENS4_18smem_ptr_flag_bitsILi8EEENST_INS5_IJNSA_ILi8EEESH_EEENS5_IJSH_SC_EEEEEEEvNS4_8identityES11_S1B_vS1C_EENS_8epilogue10collective6detail29Sm90TmaWarpSpecializedAdapterINS1F_15DefaultEpilogueISJ_SK_SK_NS1E_6thread17LinearCombinationISJ_Li1EffLNS1J_9ScaleType4KindE0ELNS_15FloatRoundStyleE2ESJ_EENS1_15EpilogueDefaultEEEEEvvEEEEvNT_6ParamsE:
[----:B------:R-:W-:Y:S01]  /*0000*/  LDC R1, c[0x0][0x28] ;  /* 0x00000a00ff017b82 */ /* 0x000fe20000000800 */
[----:B------:R-:W0:Y:S01]  /*0010*/  S2R R0, SR_TID.X ;  /* 0x0000000000007919 */ /* 0x000e220000002100 */
[----:B------:R-:W-:Y:S01]  /*0020*/  ELECT P0, URZ, PT ;  /* 0x00000000003f782f */ /* 0x000fe20003800000 */
[----:B------:R-:W-:Y:S01]  /*0030*/  BSSY B0, `(.L_x_0) ;  /* 0x000000f000007945 */ /* 0x000fe20003800000 */
[--C-:B0-----:R-:W-:Y:S02]  /*0040*/  SHF.R.U32.HI R2, RZ, 0x5, R0.reuse ;  /* 0x00000005ff027819 */ /* 0x101fe40000011600 */
[----:B------:R-:W-:-:S03]  /*0050*/  SHF.R.U32.HI R3, RZ, 0x7, R0 ;  /* 0x00000007ff037819 */ /* 0x000fc60000011600 */
[----:B------:R-:W0:Y:S04]  /*0060*/  SHFL.IDX PT, R7, R2, RZ, 0x1f ;  /* 0x00001fff02077589 */ /* 0x000e2800000e0000 */
[----:B------:R-:W1:Y:S01]  /*0070*/  SHFL.IDX PT, R3, R3, RZ, 0x1f ;  /* 0x00001fff03037589 */ /* 0x000e6200000e0000 */
[----:B0-----:R-:W-:-:S13]  /*0080*/  ISETP.NE.OR P0, PT, R7, RZ, !P0 ;  /* 0x000000ff0700720c */ /* 0x001fda0004705670 */
[----:B-1----:R-:W-:Y:S05]  /*0090*/  @P0 BRA `(.L_x_1) ;  /* 0x0000000000200947 */ /* 0x002fea0003800000 */
[----:B------:R-:W-:Y:S02]  /*00a0*/  ULDC.64 UR4, c[0x0][0x198] ;  /* 0x0000660000047ab9 */ /* 0x000fe40000000a00 */
[----:B------:R-:W-:Y:S02]  /*00b0*/  UIADD3 UR6, UP0, UR4, 0xf0, URZ ;  /* 0x000000f004067890 */ /* 0x000fe4000ff1e03f */
[----:B------:R-:W-:Y:S02]  /*00c0*/  UIADD3 UR4, UP1, UR4, 0x1f0, URZ ;  /* 0x000001f004047890 */ /* 0x000fe4000ff3e03f */
[----:B------:R-:W-:Y:S02]  /*00d0*/  UIADD3.X UR7, URZ, UR5, URZ, UP0, !UPT ;  /* 0x000000053f077290 */ /* 0x000fe400087fe43f */
[----:B------:R-:W-:-:S07]  /*00e0*/  UIADD3.X UR5, URZ, UR5, URZ, UP1, !UPT ;  /* 0x000000053f057290 */ /* 0x000fce0008ffe43f */
[----:B------:R0:W-:Y:S02]  /*00f0*/  UTMACCTL.PF [UR6] ;  /* 0x00000000060079b9 */ /* 0x0001e40008040000 */
[----:B------:R0:W-:Y:S02]  /*0100*/  UTMACCTL.PF [UR4] ;  /* 0x00000000040079b9 */ /* 0x0001e40008040000 */
[----:B0-----:R-:W-:Y:S01]  /*0110*/  NOP ;  /* 0x0000000000007918 */ /* 0x001fe20000000000 */
.L_x_1:
[----:B------:R-:W-:Y:S05]  /*0120*/  BSYNC B0 ;  /* 0x0000000000007941 */ /* 0x000fea0003800000 */
.L_x_0:
[----:B------:R-:W0:Y:S02]  /*0130*/  SHFL.IDX PT, R4, R2, RZ, 0x1f ;  /* 0x00001fff02047589 */ /* 0x000e2400000e0000 */
[----:B0-----:R-:W-:-:S13]  /*0140*/  ISETP.NE.AND P0, PT, R4, RZ, PT ;  /* 0x000000ff0400720c */ /* 0x001fda0003f05270 */
[----:B------:R-:W-:Y:S05]  /*0150*/  @P0 BRA `(.L_x_2) ;  /* 0x00000000009c0947 */ /* 0x000fea0003800000 */
[----:B------:R-:W-:Y:S01]  /*0160*/  ELECT P0, URZ, PT ;  /* 0x00000000003f782f */ /* 0x000fe20003800000 */
[----:B------:R-:W-:-:S12]  /*0170*/  BSSY B0, `(.L_x_2) ;  /* 0x0000025000007945 */ /* 0x000fd80003800000 */
[----:B------:R-:W-:Y:S05]  /*0180*/  @!P0 BRA `(.L_x_3) ;  /* 0x00000000008c8947 */ /* 0x000fea0003800000 */
[----:B------:R-:W0:Y:S01]  /*0190*/  S2UR UR8, SR_CgaCtaId ;  /* 0x00000000000879c3 */ /* 0x000e220000008800 */
[----:B------:R-:W-:Y:S01]  /*01a0*/  UMOV UR4, 0x400 ;  /* 0x0000040000047882 */ /* 0x000fe20000000000 */
[----:B------:R-:W-:Y:S01]  /*01b0*/  UMOV UR5, 0x1 ;  /* 0x0000000100057882 */ /* 0x000fe20000000000 */
[----:B------:R-:W-:Y:S02]  /*01c0*/  UMOV UR6, 0x6 ;  /* 0x0000000600067882 */ /* 0x000fe40000000000 */
[----:B------:R-:W-:-:S04]  /*01d0*/  UIADD3 UR6, -UR6, 0x100000, URZ ;  /* 0x0010000006067890 */ /* 0x000fc8000fffe13f */
[----:B------:R-:W-:Y:S02]  /*01e0*/  USHF.L.U32 UR7, UR6, 0xb, URZ ;  /* 0x0000000b06077899 */ /* 0x000fe4000800063f */
[----:B------:R-:W-:Y:S02]  /*01f0*/  USHF.L.U32 UR6, UR6, 0x1, URZ ;  /* 0x0000000106067899 */ /* 0x000fe4000800063f */
[----:B0-----:R-:W-:Y:S02]  /*0200*/  ULEA UR8, UR8, UR4, 0x18 ;  /* 0x0000000408087291 */ /* 0x001fe4000f8ec03f */
[----:B------:R-:W-:-:S04]  /*0210*/  UIADD3 UR4, -UR5, 0x100000, URZ ;  /* 0x0010000005047890 */ /* 0x000fc8000fffe13f */
[----:B------:R-:W-:Y:S02]  /*0220*/  USHF.L.U32 UR5, UR4, 0xb, URZ ;  /* 0x0000000b04057899 */ /* 0x000fe4000800063f */
[----:B------:R-:W-:Y:S01]  /*0230*/  USHF.L.U32 UR4, UR4, 0x1, URZ ;  /* 0x0000000104047899 */ /* 0x000fe2000800063f */
[----:B------:R-:W0:Y:S11]  /*0240*/  FENCE.VIEW.ASYNC.S ;  /* 0x00000000000073c6 */ /* 0x000e360000000000 */
[----:B0-----:R0:W1:Y:S01]  /*0250*/  SYNCS.EXCH.64 URZ, [UR8], UR4 ;  /* 0x00000004083f75b2 */ /* 0x0010620008000100 */
[----:B------:R0:W2:Y:S01]  /*0260*/  SYNCS.EXCH.64 URZ, [UR8+0x58], UR6 ;  /* 0x00005806083f75b2 */ /* 0x0000a20008000100 */
[----:B------:R0:W3:Y:S01]  /*0270*/  SYNCS.EXCH.64 URZ, [UR8+0x8], UR4 ;  /* 0x00000804083f75b2 */ /* 0x0000e20008000100 */
[----:B------:R0:W4:Y:S01]  /*0280*/  SYNCS.EXCH.64 URZ, [UR8+0x60], UR6 ;  /* 0x00006006083f75b2 */ /* 0x0001220008000100 */
[----:B------:R0:W0:Y:S01]  /*0290*/  SYNCS.EXCH.64 URZ, [UR8+0x10], UR4 ;  /* 0x00001004083f75b2 */ /* 0x0000220008000100 */
        /* <DEDUP_REMOVED lines=17> */
[----:B------:R-:W-:Y:S01]  /*03b0*/  NOP ;  /* 0x0000000000007918 */ /* 0x000fe20000000000 */
.L_x_3:
[----:B0-----:R-:W-:Y:S05]  /*03c0*/  BSYNC B0 ;  /* 0x0000000000007941 */ /* 0x001fea0003800000 */
.L_x_2:
[----:B------:R-:W-:Y:S01]  /*03d0*/  SHF.R.S32.HI R5, RZ, 0x1f, R0 ;  /* 0x0000001fff057819 */ /* 0x000fe20000011400 */
[----:B------:R-:W0:Y:S01]  /*03e0*/  SHFL.IDX PT, R2, R2, RZ, 0x1f ;  /* 0x00001fff02027589 */ /* 0x000e2200000e0000 */
[----:B------:R-:W5:Y:S01]  /*03f0*/  S2UR UR8, SR_CTAID.X ;  /* 0x00000000000879c3 */ /* 0x000f620000002500 */
[----:B------:R-:W-:Y:S02]  /*0400*/  ELECT P0, URZ, PT ;  /* 0x00000000003f782f */ /* 0x000fe40003800000 */
[----:B------:R-:W-:Y:S01]  /*0410*/  LEA.HI R5, R5, R0, RZ, 0x7 ;  /* 0x0000000005057211 */ /* 0x000fe200078f38ff */
[----:B------:R-:W1:Y:S01]  /*0420*/  S2R R8, SR_CTAID.Y ;  /* 0x0000000000087919 */ /* 0x000e620000002600 */
[----:B------:R-:W-:Y:S01]  /*0430*/  SHF.R.S32.HI R11, RZ, 0x1f, R4 ;  /* 0x0000001fff0b7819 */ /* 0x000fe20000011404 */
[----:B------:R-:W-:Y:S01]  /*0440*/  ULDC UR4, c[0x0][0x150] ;  /* 0x0000540000047ab9 */ /* 0x000fe20000000800 */
[----:B------:R-:W-:Y:S01]  /*0450*/  LOP3.LUT R5, R5, 0xffffff80, RZ, 0xc0, !PT ;  /* 0xffffff8005057812 */ /* 0x000fe200078ec0ff */
[----:B------:R-:W-:Y:S01]  /*0460*/  VIADD R16, R3, 0xffffffff ;  /* 0xffffffff03107836 */ /* 0x000fe20000000000 */
[----:B------:R-:W-:Y:S01]  /*0470*/  LEA.HI R11, R11, R4, RZ, 0x2 ;  /* 0x000000040b0b7211 */ /* 0x000fe200078f10ff */
[----:B------:R-:W2:Y:S01]  /*0480*/  LDC R12, c[0x0][0x144] ;  /* 0x00005100ff0c7b82 */ /* 0x000ea20000000800 */
[----:B------:R-:W-:Y:S01]  /*0490*/  NOP ;  /* 0x0000000000007918 */ /* 0x000fe20000000000 */
[----:B------:R-:W-:Y:S01]  /*04a0*/  IMAD.IADD R6, R0, 0x1, -R5 ;  /* 0x0000000100067824 */ /* 0x000fe200078e0a05 */
[----:B------:R-:W-:Y:S01]  /*04b0*/  LOP3.LUT R11, R11, 0x3ffffffc, RZ, 0xc0, !PT ;  /* 0x3ffffffc0b0b7812 */ /* 0x000fe200078ec0ff */
[----:B------:R-:W-:Y:S01]  /*04c0*/  NOP ;  /* 0x0000000000007918 */ /* 0x000fe20000000000 */
[----:B------:R-:W-:-:S02]  /*04d0*/  ISETP.NE.AND P4, PT, R3, RZ, PT ;  /* 0x000000ff0300720c */ /* 0x000fc40003f85270 */
[----:B------:R-:W-:Y:S01]  /*04e0*/  SHF.R.S32.HI R5, RZ, 0x1f, R6 ;  /* 0x0000001fff057819 */ /* 0x000fe20000011406 */
[----:B------:R-:W-:Y:S01]  /*04f0*/  IMAD.IADD R4, R4, 0x1, -R11 ;  /* 0x0000000104047824 */ /* 0x000fe200078e0a0b */
[----:B------:R-:W3:Y:S01]  /*0500*/  LDC R14, c[0x0][0x140] ;  /* 0x00005000ff0e7b82 */ /* 0x000ee20000000800 */
[----:B------:R-:W-:Y:S02]  /*0510*/  ISETP.GE.U32.AND P6, PT, R16, 0x2, PT ;  /* 0x000000021000780c */ /* 0x000fe40003fc6070 */
[----:B------:R-:W-:Y:S02]  /*0520*/  LEA.HI R5, R5, R6, RZ, 0x3 ;  /* 0x0000000605057211 */ /* 0x000fe400078f18ff */
[----:B0-----:R-:W-:Y:S02]  /*0530*/  ISETP.NE.OR P0, PT, R2, RZ, !P0 ;  /* 0x000000ff0200720c */ /* 0x001fe40004705670 */
[--C-:B------:R-:W-:Y:S01]  /*0540*/  SHF.R.S32.HI R2, RZ, 0x3, R5.reuse ;  /* 0x00000003ff027819 */ /* 0x100fe20000011405 */
[----:B------:R-:W0:Y:S01]  /*0550*/  LDC R13, c[0x0][0x148] ;  /* 0x00005200ff0d7b82 */ /* 0x000e220000000800 */
[----:B------:R-:W-:-:S02]  /*0560*/  SHF.R.S32.HI R5, RZ, 0x1f, R5 ;  /* 0x0000001fff057819 */ /* 0x000fc40000011405 */
[----:B-----5:R-:W-:Y:S02]  /*0570*/  I2FP.F32.U32 R10, UR8 ;  /* 0x00000008000a7c45 */ /* 0x020fe40008201000 */
[----:B------:R-:W-:-:S03]  /*0580*/  LEA.HI R5, R5, R2, RZ, 0x2 ;  /* 0x0000000205057211 */ /* 0x000fc600078f10ff */
[----:B------:R-:W-:Y:S01]  /*0590*/  FMUL R10, R10, UR4 ;  /* 0x000000040a0a7c20 */ /* 0x000fe20008400000 */
[----:B------:R-:W-:Y:S01]  /*05a0*/  LOP3.LUT R5, R5, 0xfffffffc, RZ, 0xc0, !PT ;  /* 0xfffffffc05057812 */ /* 0x000fe200078ec0ff */
[----:B------:R-:W-:Y:S01]  /*05b0*/  VOTEU.ALL UP0, P0 ;  /* 0x00000000003f7886 */ /* 0x000fe20000000000 */
[----:B-1----:R-:W-:Y:S01]  /*05c0*/  I2FP.F32.U32 R11, R8 ;  /* 0x00000008000b7245 */ /* 0x002fe20000201000 */
[----:B------:R-:W-:Y:S01]  /*05d0*/  ULDC UR4, c[0x0][0x154] ;  /* 0x0000550000047ab9 */ /* 0x000fe20000000800 */
[----:B------:R-:W-:Y:S01]  /*05e0*/  VOTEU.ALL UP1, P0 ;  /* 0x00000000003f7886 */ /* 0x000fe20000020000 */
[----:B------:R-:W1:Y:S01]  /*05f0*/  F2I.U32.TRUNC.NTZ R10, R10 ;  /* 0x0000000a000a7305 */ /* 0x000e62000020f000 */
[----:B------:R-:W-:Y:S01]  /*0600*/  IMAD.IADD R5, R2, 0x1, -R5 ;  /* 0x0000000102057824 */ /* 0x000fe200078e0a05 */
[----:B------:R-:W5:Y:S01]  /*0610*/  @!UP0 S2UR UR7, SR_CgaCtaId ;  /* 0x00000000000789c3 */ /* 0x000f620000008800 */
[----:B------:R-:W-:Y:S01]  /*0620*/  @!UP0 UMOV UR6, 0x400 ;  /* 0x0000040000068882 */ /* 0x000fe20000000000 */
[----:B---3--:R-:W-:Y:S01]  /*0630*/  ISETP.EQ.U32.AND P2, PT, R14, 0x1, PT ;  /* 0x000000010e00780c */ /* 0x008fe20003f42070 */
[----:B------:R-:W-:-:S05]  /*0640*/  IMAD R5, R4, 0x4, R5 ;  /* 0x0000000404057824 */ /* 0x000fca00078e0205 */
[----:B------:R-:W-:-:S04]  /*0650*/  LEA.HI R2, R5, R5, RZ, 0x1 ;  /* 0x0000000505027211 */ /* 0x000fc800078f08ff */
[----:B------:R-:W-:Y:S01]  /*0660*/  LOP3.LUT R4, R2, 0xfffffffe, RZ, 0xc0, !PT ;  /* 0xfffffffe02047812 */ /* 0x000fe200078ec0ff */
[----:B-1----:R-:W-:Y:S02]  /*0670*/  IMAD.MOV R15, RZ, RZ, -R10 ;  /* 0x000000ffff0f7224 */ /* 0x002fe400078e0a0a */
[----:B------:R-:W-:Y:S01]  /*0680*/  FMUL R10, R11, UR4 ;  /* 0x000000040b0a7c20 */ /* 0x000fe20008400000 */
[----:B------:R-:W-:Y:S01]  /*0690*/  SHF.R.S32.HI R2, RZ, 0x1f, R7 ;  /* 0x0000001fff027819 */ /* 0x000fe20000011407 */
[----:B------:R-:W-:Y:S01]  /*06a0*/  UMOV UR4, 0x20 ;  /* 0x0000002000047882 */ /* 0x000fe20000000000 */
[----:B--2---:R-:W-:Y:S01]  /*06b0*/  IMAD R12, R12, R15, UR8 ;  /* 0x000000080c0c7e24 */ /* 0x004fe2000f8e020f */
[----:B------:R-:W-:-:S04]  /*06c0*/  @!UP0 UIADD3 UR4, -UR4, 0x100000, URZ ;  /* 0x0010000004048890 */ /* 0x000fc8000fffe13f */
[----:B------:R-:W-:Y:S02]  /*06d0*/  @!UP0 USHF.L.U32 UR5, UR4, 0xb, URZ ;  /* 0x0000000b04058899 */ /* 0x000fe4000800063f */
[----:B------:R-:W-:Y:S01]  /*06e0*/  @!UP0 USHF.L.U32 UR4, UR4, 0x1, URZ ;  /* 0x0000000104048899 */ /* 0x000fe2000800063f */
[C---:B------:R-:W-:Y:S01]  /*06f0*/  IMAD.IADD R11, R5.reuse, 0x1, -R4 ;  /* 0x00000001050b7824 */ /* 0x040fe200078e0a04 */
[----:B------:R-:W1:Y:S01]  /*0700*/  F2I.U32.TRUNC.NTZ R10, R10 ;  /* 0x0000000a000a7305 */ /* 0x000e62000020f000 */
[----:B------:R-:W-:Y:S01]  /*0710*/  LEA.HI R2, R2, R7, RZ, 0x2 ;  /* 0x0000000702027211 */ /* 0x000fe200078f10ff */
[----:B------:R-:W-:Y:S02]  /*0720*/  IMAD.SHL.U32 R4, R5, 0x4, RZ ;  /* 0x0000000405047824 */ /* 0x000fe400078e00ff */
[----:B------:R-:W-:Y:S01]  /*0730*/  ISETP.NE.AND P3, PT, R11, R12, PT ;  /* 0x0000000c0b00720c */ /* 0x000fe20003f65270 */
[----:B-----5:R-:W-:Y:S01]  /*0740*/  @!UP0 ULEA UR6, UR7, UR6, 0x18 ;  /* 0x0000000607068291 */ /* 0x020fe2000f8ec03f */
[----:B------:R-:W-:Y:S01]  /*0750*/  LOP3.LUT R2, R2, 0xfffffffc, RZ, 0xc0, !PT ;  /* 0xfffffffc02027812 */ /* 0x000fe200078ec0ff */
[----:B------:R-:W-:Y:S01]  /*0760*/  VOTEU.ALL UP0, P0 ;  /* 0x00000000003f7886 */ /* 0x000fe20000000000 */
[----:B------:R-:W-:-:S02]  /*0770*/  LOP3.LUT R5, R5, 0xc, R4, 0x78, !PT ;  /* 0x0000000c05057812 */ /* 0x000fc400078e7804 */
[----:B------:R-:W-:Y:S01]  /*0780*/  LOP3.LUT P0, RZ, R6, 0x7, RZ, 0xc0, !PT ;  /* 0x0000000706ff7812 */ /* 0x000fe2000780c0ff */
[----:B------:R-:W-:Y:S02]  /*0790*/  IMAD.IADD R7, R7, 0x1, -R2 ;  /* 0x0000000107077824 */ /* 0x000fe400078e0a02 */
[----:B------:R-:W-:Y:S01]  /*07a0*/  IMAD.MOV.U32 R6, RZ, RZ, 0x1 ;  /* 0x00000001ff067424 */ /* 0x000fe200078e00ff */
[----:B------:R-:W-:Y:S01]  /*07b0*/  ISETP.LT.U32.AND P0, PT, R5, 0x4, !P0 ;  /* 0x000000040500780c */ /* 0x000fe20004701070 */
[----:B-1----:R-:W-:Y:S01]  /*07c0*/  IMAD.MOV R20, RZ, RZ, -R10 ;  /* 0x000000ffff147224 */ /* 0x002fe200078e0a0a */
[----:B------:R-:W-:Y:S01]  /*07d0*/  ISETP.NE.AND P1, PT, R7, 0x3, PT ;  /* 0x000000030700780c */ /* 0x000fe20003f25270 */
[----:B------:R-:W1:Y:S02]  /*07e0*/  FENCE.VIEW.ASYNC.S ;  /* 0x00000000000073c6 */ /* 0x000e640000000000 */
[----:B-1----:R1:W2:Y:S01]  /*07f0*/  @!UP0 SYNCS.EXCH.64 URZ, [UR6+0xc0], UR4 ;  /* 0x0000c004063f85b2 */ /* 0x0022a20008000100 */
[----:B------:R-:W-:Y:S01]  /*0800*/  @P3 LEA.HI R2, R5, R5, RZ, 0x1 ;  /* 0x0000000505023211 */ /* 0x000fe200078f08ff */
[----:B0-----:R-:W-:Y:S01]  /*0810*/  IMAD R11, R13, R20, R8 ;  /* 0x000000140d0b7224 */ /* 0x001fe200078e0208 */
[----:B------:R-:W-:-:S02]  /*0820*/  ISETP.EQ.OR P1, PT, R7, RZ, !P1 ;  /* 0x000000ff0700720c */ /* 0x000fc40004f22670 */
[----:B------:R-:W-:Y:S02]  /*0830*/  @P3 SHF.R.S32.HI R2, RZ, 0x1, R2 ;  /* 0x00000001ff023819 */ /* 0x000fe40000011402 */
[----:B------:R-:W-:Y:S02]  /*0840*/  ISETP.EQ.AND P1, PT, R3, RZ, P1 ;  /* 0x000000ff0300720c */ /* 0x000fe40000f22270 */
[----:B------:R-:W-:Y:S02]  /*0850*/  @P3 ISETP.NE.AND P5, PT, R2, R11, PT ;  /* 0x0000000b0200320c */ /* 0x000fe40003fa5270 */
[----:B------:R-:W-:Y:S02]  /*0860*/  SEL R3, RZ, 0x1, !P0 ;  /* 0x00000001ff037807 */ /* 0x000fe40004000000 */
[----:B------:R-:W-:Y:S02]  /*0870*/  @P3 SEL R6, RZ, 0x1, P5 ;  /* 0x00000001ff063807 */ /* 0x000fe40002800000 */
[----:B------:R-:W-:Y:S01]  /*0880*/  SEL R4, RZ, 0x1, !P1 ;  /* 0x00000001ff047807 */ /* 0x000fe20004800000 */
[----:B------:R1:W0:Y:S01]  /*0890*/  @!UP1 SYNCS.EXCH.64 URZ, [UR6+0xc8], UR4 ;  /* 0x0000c804063f95b2 */ /* 0x0002220008000100 */
[----:B------:R-:W-:Y:S01]  /*08a0*/  LOP3.LUT R6, R6, R3, RZ, 0xc0, !PT ;  /* 0x0000000306067212 */ /* 0x000fe200078ec0ff */
[----:B------:R-:W-:Y:S01]  /*08b0*/  NOP ;  /* 0x0000000000007918 */ /* 0x000fe20000000000 */
[----:B------:R-:W-:Y:S01]  /*08c0*/  SEL R4, R4, 0x2, P6 ;  /* 0x0000000204047807 */ /* 0x000fe20003000000 */
[----:B------:R-:W-:Y:S06]  /*08d0*/  @!P2 BRA `(.L_x_4) ;  /* 0x000000000008a947 */ /* 0x000fec0003800000 */
[----:B0-2-4-:R-:W-:Y:S01]  /*08e0*/  UCGABAR_ARV ;  /* 0x00000000000079c7 */ /* 0x015fe20008000000 */
[----:B------:R-:W-:Y:S05]  /*08f0*/  BRA `(.L_x_5) ;  /* 0x0000000000047947 */ /* 0x000fea0003800000 */
.L_x_4:
[----:B0-2-4-:R-:W-:Y:S01]  /*0900*/  NOP ;  /* 0x0000000000007918 */ /* 0x015fe20000000000 */
.L_x_5:
[----:B------:R-:W0:Y:S01]  /*0910*/  LDC R2, c[0x0][0x65c] ;  /* 0x00019700ff027b82 */ /* 0x000e220000000800 */
[----:B------:R-:W-:Y:S01]  /*0920*/  IMAD.MOV.U32 R3, RZ, RZ, RZ ;  /* 0x000000ffff037224 */ /* 0x000fe200078e00ff */
[----:B0-----:R-:W-:Y:S01]  /*0930*/  ISETP.NE.AND P3, PT, R2, 0x1, PT ;  /* 0x000000010200780c */ /* 0x001fe20003f65270 */
[----:B------:R-:W-:-:S12]  /*0940*/  IMAD.U32 R2, RZ, RZ, UR8 ;  /* 0x00000008ff027e24 */ /* 0x000fd8000f8e00ff */
[----:B------:R-:W0:Y:S01]  /*0950*/  @P3 LDC R15, c[0x0][0x10] ;  /* 0x00000400ff0f3b82 */ /* 0x000e220000000800 */
[----:B------:R-:W-:Y:S02]  /*0960*/  @P3 IMAD.MOV.U32 R9, RZ, RZ, RZ ;  /* 0x000000ffff093224 */ /* 0x000fe400078e00ff */
[----:B------:R-:W-:-:S05]  /*0970*/  @P3 IMAD.MOV.U32 R17, RZ, RZ, RZ ;  /* 0x000000ffff113224 */ /* 0x000fca00078e00ff */
[----:B------:R-:W2:Y:S01]  /*0980*/  @!P3 LDC R11, c[0x0][0xc] ;  /* 0x00000300ff0bbb82 */ /* 0x000ea20000000800 */
[----:B0-----:R-:W-:-:S04]  /*0990*/  @P3 IMAD.WIDE.U32 R14, R15, UR8, R8 ;  /* 0x000000080f0e3c25 */ /* 0x001fc8000f8e0008 */
[----:B--2---:R-:W-:-:S04]  /*09a0*/  @!P3 IMAD.WIDE.U32 R10, R8, R11, R2 ;  /* 0x0000000b080ab225 */ /* 0x004fc800078e0002 */
[----:B------:R-:W-:Y:S02]  /*09b0*/  @P3 IMAD.MOV.U32 R2, RZ, RZ, R14 ;  /* 0x000000ffff023224 */ /* 0x000fe400078e000e */
[----:B------:R-:W-:Y:S02]  /*09c0*/  @P3 IMAD.IADD R3, R15, 0x1, R17 ;  /* 0x000000010f033824 */ /* 0x000fe400078e0211 */
[----:B------:R-:W-:Y:S02]  /*09d0*/  @!P3 IMAD.MOV.U32 R2, RZ, RZ, R10 ;  /* 0x000000ffff02b224 */ /* 0x000fe400078e000a */
[----:B------:R-:W-:Y:S01]  /*09e0*/  @!P3 IMAD.MOV.U32 R3, RZ, RZ, R11 ;  /* 0x000000ffff03b224 */ /* 0x000fe200078e000b */
[----:B------:R-:W-:Y:S06]  /*09f0*/  @!P2 BRA `(.L_x_6) ;  /* 0x00000000000ca947 */ /* 0x000fec0003800000 */
[----:B------:R-:W-:Y:S01]  /*0a00*/  UCGABAR_WAIT ;  /* 0x0000000000007dc7 */ /* 0x000fe20008000000 */
[----:B------:R-:W-:Y:S01]  /*0a10*/  CCTL.IVALL ;  /* 0x00000000ff00798f */ /* 0x000fe20002000000 */
[----:B------:R-:W-:Y:S05]  /*0a20*/  BRA `(.L_x_7) ;  /* 0x0000000000047947 */ /* 0x000fea0003800000 */
.L_x_6:
[----:B------:R-:W-:Y:S06]  /*0a30*/  BAR.SYNC.DEFER_BLOCKING 0x0 ;  /* 0x0000000000007b1d */ /* 0x000fec0000010000 */
.L_x_7:
[----:B------:R-:W-:Y:S05]  /*0a40*/  @!P4 BRA `(.L_x_8) ;  /* 0x0000007400f0c947 */ /* 0x000fea0003800000 */
[----:B------:R-:W-:-:S13]  /*0a50*/  ISETP.GT.U32.AND P0, PT, R16, 0x1, PT ;  /* 0x000000011000780c */ /* 0x000fda0003f04070 */
[----:B-1----:R-:W-:Y:S05]  /*0a60*/  @P0 EXIT ;  /* 0x000000000000094d */ /* 0x002fea0003800000 */
[----:B------:R-:W-:Y:S01]  /*0a70*/  ULDC.64 UR4, c[0x0][0x650] ;  /* 0x0001940000047ab9 */ /* 0x000fe20000000a00 */
[----:B------:R-:W-:Y:S01]  /*0a80*/  PRMT R14, RZ, 0x7610, R14 ;  /* 0x00007610ff0e7816 */ /* 0x000fe2000000000e */
[----:B------:R-:W-:Y:S01]  /*0a90*/  IMAD.MOV.U32 R10, RZ, RZ, -0x1 ;  /* 0xffffffffff0a7424 */ /* 0x000fe200078e00ff */
[----:B------:R-:W-:Y:S01]  /*0aa0*/  ISETP.GE.U32.AND P0, PT, R2, UR4, PT ;  /* 0x0000000402007c0c */ /* 0x000fe2000bf06070 */
[----:B------:R-:W-:Y:S02]  /*0ab0*/  IMAD.MOV.U32 R11, RZ, RZ, -0x1 ;  /* 0xffffffffff0b7424 */ /* 0x000fe400078e00ff */
[----:B------:R-:W-:Y:S01]  /*0ac0*/  IMAD.MOV.U32 R7, RZ, RZ, -0x1 ;  /* 0xffffffffff077424 */ /* 0x000fe200078e00ff */
[----:B------:R-:W-:-:S13]  /*0ad0*/  ISETP.GE.U32.AND.EX P0, PT, R3, UR5, PT, P0 ;  /* 0x0000000503007c0c */ /* 0x000fda000bf06100 */
[----:B------:R-:W-:Y:S05]  /*0ae0*/  @P0 BRA `(.L_x_9) ;  /* 0x0000000400280947 */ /* 0x000fea0003800000 */
[----:B------:R-:W0:Y:S01]  /*0af0*/  LDC.64 R22, c[0x0][0x628] ;  /* 0x00018a00ff167b82 */ /* 0x000e220000000a00 */
[----:B------:R-:W-:Y:S02]  /*0b00*/  IMAD.MOV.U32 R10, RZ, RZ, R2 ;  /* 0x000000ffff0a7224 */ /* 0x000fe400078e0002 */
[----:B------:R-:W-:-:S05]  /*0b10*/  IMAD.MOV.U32 R11, RZ, RZ, R3 ;  /* 0x000000ffff0b7224 */ /* 0x000fca00078e0003 */
[----:B------:R-:W1:Y:S08]  /*0b20*/  LDC R18, c[0x0][0x630] ;  /* 0x00018c00ff127b82 */ /* 0x000e700000000800 */
[----:B------:R-:W2:Y:S01]  /*0b30*/  LDC.64 R24, c[0x0][0x620] ;  /* 0x00018800ff187b82 */ /* 0x000ea20000000a00 */
[----:B0-----:R-:W-:-:S04]  /*0b40*/  ISETP.NE.U32.AND P0, PT, R22, RZ, PT ;  /* 0x000000ff1600720c */ /* 0x001fc80003f05070 */
[----:B------:R-:W-:-:S13]  /*0b50*/  ISETP.NE.AND.EX P0, PT, R23, RZ, PT, P0 ;  /* 0x000000ff1700720c */ /* 0x000fda0003f05300 */
[----:B-12---:R-:W-:Y:S05]  /*0b60*/  @!P0 BRA `(.L_x_10) ;  /* 0x0000000000288947 */ /* 0x006fea0003800000 */
[----:B------:R-:W0:Y:S02]  /*0b70*/  LDC R7, c[0x0][0x634] ;  /* 0x00018d00ff077b82 */ /* 0x000e240000000800 */
[----:B0-----:R-:W-:-:S05]  /*0b80*/  IADD3 R7, P0, R2, R7, RZ ;  /* 0x0000000702077210 */ /* 0x001fca0007f1e0ff */
[----:B------:R-:W-:-:S04]  /*0b90*/  IMAD.X R19, RZ, RZ, R3, P0 ;  /* 0x000000ffff137224 */ /* 0x000fc800000e0603 */
[----:B------:R-:W-:-:S04]  /*0ba0*/  IMAD.WIDE.U32 R10, R19, R22, RZ ;  /* 0x00000016130a7225 */ /* 0x000fc800078e00ff */
[----:B------:R-:W-:-:S04]  /*0bb0*/  IMAD.WIDE.U32 R14, P0, R7, R23, R10 ;  /* 0x00000017070e7225 */ /* 0x000fc8000780000a */
[----:B------:R-:W-:-:S04]  /*0bc0*/  IMAD.WIDE.U32 R10, R7, R22, RZ ;  /* 0x00000016070a7225 */ /* 0x000fc800078e00ff */
[----:B------:R-:W-:Y:S01]  /*0bd0*/  IMAD.X R17, RZ, RZ, RZ, P0 ;  /* 0x000000ffff117224 */ /* 0x000fe200000e06ff */
[----:B------:R-:W-:Y:S01]  /*0be0*/  IADD3 RZ, P0, R11, R14, RZ ;  /* 0x0000000e0bff7210 */ /* 0x000fe20007f1e0ff */
[----:B------:R-:W-:-:S04]  /*0bf0*/  IMAD.MOV.U32 R16, RZ, RZ, R15 ;  /* 0x000000ffff107224 */ /* 0x000fc800078e000f */
[----:B------:R-:W-:-:S08]  /*0c00*/  IMAD.WIDE.U32.X R10, R19, R23, R16, P0 ;  /* 0x00000017130a7225 */ /* 0x000fd000000e0410 */
.L_x_10:
[----:B------:R-:W0:Y:S01]  /*0c10*/  LDC.64 R26, c[0x0][0x640] ;  /* 0x00019000ff1a7b82 */ /* 0x000e220000000a00 */
[--C-:B------:R-:W-:Y:S01]  /*0c20*/  SHF.R.U64 R28, R10, R18, R11.reuse ;  /* 0x000000120a1c7219 */ /* 0x100fe2000000120b */
[----:B------:R-:W-:Y:S01]  /*0c30*/  IMAD R29, R13, R20, R8 ;  /* 0x000000140d1d7224 */ /* 0x000fe200078e0208 */
[----:B------:R-:W-:Y:S01]  /*0c40*/  SHF.R.U32.HI R7, RZ, R18, R11 ;  /* 0x00000012ff077219 */ /* 0x000fe2000001160b */
[----:B------:R-:W-:Y:S01]  /*0c50*/  IMAD.MOV.U32 R23, RZ, RZ, 0x1 ;  /* 0x00000001ff177424 */ /* 0x000fe200078e00ff */
[----:B------:R-:W-:-:S03]  /*0c60*/  IADD3 R9, P0, RZ, -R28, RZ ;  /* 0x8000001cff097210 */ /* 0x000fc60007f1e0ff */
[----:B------:R-:W1:Y:S02]  /*0c70*/  LDC R16, c[0x0][0x618] ;  /* 0x00018600ff107b82 */ /* 0x000e640000000800 */
[----:B------:R-:W-:Y:S02]  /*0c80*/  IMAD.X R7, RZ, RZ, ~R7, P0 ;  /* 0x000000ffff077224 */ /* 0x000fe400000e0e07 */
[----:B------:R-:W-:-:S04]  /*0c90*/  IMAD.WIDE.U32 R10, R9, R24, R2 ;  /* 0x00000018090a7225 */ /* 0x000fc800078e0002 */
[----:B------:R-:W2:Y:S01]  /*0ca0*/  LDC R15, c[0x0][0x608] ;  /* 0x00018200ff0f7b82 */ /* 0x000ea20000000800 */
[----:B------:R-:W-:-:S04]  /*0cb0*/  IMAD R14, R7, R24, RZ ;  /* 0x00000018070e7224 */ /* 0x000fc800078e02ff */
[----:B------:R-:W-:-:S03]  /*0cc0*/  IMAD R7, R9, R25, R14 ;  /* 0x0000001909077224 */ /* 0x000fc600078e020e */
[----:B------:R-:W3:Y:S01]  /*0cd0*/  LDC R22, c[0x0][0x658] ;  /* 0x00019600ff167b82 */ /* 0x000ee20000000800 */
[----:B------:R-:W-:Y:S01]  /*0ce0*/  IMAD.IADD R7, R11, 0x1, R7 ;  /* 0x000000010b077824 */ /* 0x000fe200078e0207 */
[----:B0-----:R-:W-:-:S04]  /*0cf0*/  ISETP.NE.U32.AND P0, PT, R26, RZ, PT ;  /* 0x000000ff1a00720c */ /* 0x001fc80003f05070 */
[----:B------:R-:W-:Y:S02]  /*0d00*/  ISETP.NE.AND.EX P0, PT, R27, RZ, PT, P0 ;  /* 0x000000ff1b00720c */ /* 0x000fe40003f05300 */
[----:B------:R-:W0:Y:S01]  /*0d10*/  LDC R18, c[0x0][0x600] ;  /* 0x00018000ff127b82 */ /* 0x000e220000000800 */
[-CC-:B-1----:R-:W-:Y:S02]  /*0d20*/  SHF.R.U64 R19, R10, R16.reuse, R7.reuse ;  /* 0x000000100a137219 */ /* 0x182fe40000001207 */
[----:B------:R-:W-:Y:S01]  /*0d30*/  SHF.R.U32.HI R10, RZ, R16, R7 ;  /* 0x00000010ff0a7219 */ /* 0x000fe20000011607 */
[----:B------:R-:W-:-:S04]  /*0d40*/  IMAD.MOV.U32 R7, RZ, RZ, -0x1 ;  /* 0xffffffffff077424 */ /* 0x000fc800078e00ff */
[----:B------:R-:W1:Y:S01]  /*0d50*/  LDC R21, c[0x0][0x648] ;  /* 0x00019200ff157b82 */ /* 0x000e620000000800 */
[-CC-:B--2---:R-:W-:Y:S02]  /*0d60*/  SHF.R.U64 R16, R19, R15.reuse, R10.reuse ;  /* 0x0000000f13107219 */ /* 0x184fe4000000120a */
[----:B------:R-:W-:-:S05]  /*0d70*/  SHF.R.U32.HI R9, RZ, R15, R10 ;  /* 0x0000000fff097219 */ /* 0x000fca000001160a */
[----:B------:R-:W2:Y:S01]  /*0d80*/  LDC R24, c[0x0][0x638] ;  /* 0x00018e00ff187b82 */ /* 0x000ea20000000800 */
[-CC-:B---3--:R-:W-:Y:S02]  /*0d90*/  SHF.R.U64 R20, R16, R22.reuse, R9.reuse ;  /* 0x0000001610147219 */ /* 0x188fe40000001209 */
[-C--:B------:R-:W-:Y:S02]  /*0da0*/  SHF.L.U32 R7, R7, R22.reuse, RZ ;  /* 0x0000001607077219 */ /* 0x080fe400000006ff */
[----:B------:R-:W-:Y:S01]  /*0db0*/  SHF.R.U32.HI R9, RZ, R22, R9 ;  /* 0x00000016ff097219 */ /* 0x000fe20000011609 */
[----:B------:R-:W-:Y:S01]  /*0dc0*/  IMAD.MOV.U32 R8, RZ, RZ, R20 ;  /* 0x000000ffff087224 */ /* 0x000fe200078e0014 */
[----:B------:R-:W-:Y:S01]  /*0dd0*/  LOP3.LUT R13, RZ, R7, RZ, 0x33, !PT ;  /* 0x00000007ff0d7212 */ /* 0x000fe200078e33ff */
[----:B------:R-:W3:Y:S01]  /*0de0*/  LDC R25, c[0x0][0x610] ;  /* 0x00018400ff197b82 */ /* 0x000ee20000000800 */
[----:B------:R-:W-:Y:S05]  /*0df0*/  @!P0 BRA `(.L_x_11) ;  /* 0x0000000000288947 */ /* 0x000fea0003800000 */
[----:B------:R-:W4:Y:S02]  /*0e00*/  LDC R7, c[0x0][0x64c] ;  /* 0x00019300ff077b82 */ /* 0x000f240000000800 */
[----:B----4-:R-:W-:-:S05]  /*0e10*/  IADD3 R7, P0, R20, R7, RZ ;  /* 0x0000000714077210 */ /* 0x010fca0007f1e0ff */
        /* <DEDUP_REMOVED lines=8> */
.L_x_11:
[----:B-1----:R-:W-:Y:S01]  /*0ea0*/  SHF.R.U64 R9, R8, R21, R9 ;  /* 0x0000001508097219 */ /* 0x002fe20000001209 */
[----:B0-----:R-:W-:Y:S01]  /*0eb0*/  VIADD R10, R18, 0xffffffff ;  /* 0xffffffff120a7836 */ /* 0x001fe20000000000 */
[----:B------:R-:W-:Y:S01]  /*0ec0*/  SHF.L.U32 R7, R23, R22, RZ ;  /* 0x0000001617077219 */ /* 0x000fe200000006ff */
[----:B------:R-:W-:Y:S01]  /*0ed0*/  IMAD.MOV.U32 R14, RZ, RZ, 0x1 ;  /* 0x00000001ff0e7424 */ /* 0x000fe200078e00ff */
[----:B------:R-:W-:Y:S01]  /*0ee0*/  LOP3.LUT R8, R16, R13, RZ, 0xc0, !PT ;  /* 0x0000000d10087212 */ /* 0x000fe200078ec0ff */
[----:B------:R-:W-:Y:S01]  /*0ef0*/  IMAD.MOV R11, RZ, RZ, -R9 ;  /* 0x000000ffff0b7224 */ /* 0x000fe200078e0a09 */
[----:B------:R-:W-:Y:S02]  /*0f00*/  SEL R12, R12, R29, !P3 ;  /* 0x0000001d0c0c7207 */ /* 0x000fe40005800000 */
[----:B------:R-:W-:Y:S01]  /*0f10*/  LOP3.LUT R10, R19, R10, RZ, 0xc0, !PT ;  /* 0x0000000a130a7212 */ /* 0x000fe200078ec0ff */
[----:B------:R-:W-:Y:S02]  /*0f20*/  IMAD R9, R7, R9, R8 ;  /* 0x0000000907097224 */ /* 0x000fe400078e0208 */
[----:B--2---:R-:W-:-:S02]  /*0f30*/  IMAD R7, R11, R24, R20 ;  /* 0x000000180b077224 */ /* 0x004fc400078e0214 */
[----:B---3--:R-:W-:Y:S02]  /*0f40*/  IMAD R12, R9, R25, R12 ;  /* 0x00000019090c7224 */ /* 0x008fe400078e020c */
[----:B------:R-:W-:-:S05]  /*0f50*/  IMAD R7, R7, R18, R10 ;  /* 0x0000001207077224 */ /* 0x000fca00078e020a */
[----:B------:R-:W-:Y:S02]  /*0f60*/  SEL R11, R7, R12, !P3 ;  /* 0x0000000c070b7207 */ /* 0x000fe40005800000 */
[----:B------:R-:W-:Y:S01]  /*0f70*/  SEL R10, R12, R7, !P3 ;  /* 0x000000070c0a7207 */ /* 0x000fe20005800000 */
[----:B------:R-:W-:-:S07]  /*0f80*/  IMAD.MOV.U32 R7, RZ, RZ, R28 ;  /* 0x000000ffff077224 */ /* 0x000fce00078e001c */
.L_x_9:
[----:B------:R-:W-:-:S08]  /*0f90*/  NOP ;  /* 0x0000000000007918 */ /* 0x000fd00000000000 */
[----:B------:R-:W0:Y:S02]  /*0fa0*/  USETMAXREG.TRY_ALLOC.CTAPOOL UP0, 0xe8 ;  /* 0x000000e8000079c8 */ /* 0x000e240008000600 */
[----:B0-----:R-:W-:-:S13]  /*0fb0*/  PLOP3.LUT P0, PT, PT, PT, UP0, 0x80, 0x0 ;  /* 0x000000000000781c */ /* 0x001fda0003f0f008 */
[----:B------:R-:W-:Y:S05]  /*0fc0*/  @!P0 BRA `(.L_x_9) ;  /* 0xfffffffc00f08947 */ /* 0x000fea000383ffff */
[----:B------:R-:W-:Y:S01]  /*0fd0*/  ULDC.64 UR4, c[0x0][0x598] ;  /* 0x0001660000047ab9 */ /* 0x000fe20000000a00 */
[----:B------:R-:W-:Y:S01]  /*0fe0*/  ULDC.64 UR16, c[0x0][0x208] ;  /* 0x0000820000107ab9 */ /* 0x000fe20000000a00 */
[----:B------:R-:W-:-:S04]  /*0ff0*/  ISETP.NE.U32.AND P0, PT, RZ, UR4, PT ;  /* 0x00000004ff007c0c */ /* 0x000fc8000bf05070 */
[----:B------:R-:W-:-:S13]  /*1000*/  ISETP.NE.AND.EX P0, PT, RZ, UR5, PT, P0 ;  /* 0x00000005ff007c0c */ /* 0x000fda000bf05300 */
[----:B------:R-:W-:Y:S05]  /*1010*/  @!P0 BRA `(.L_x_12) ;  /* 0x00000000001c8947 */ /* 0x000fea0003800000 */
[----:B------:R-:W0:Y:S02]  /*1020*/  LDC.64 R8, c[0x0][0x598] ;  /* 0x00016600ff087b82 */ /* 0x000e240000000a00 */
[----:B0-----:R-:W2:Y:S02]  /*1030*/  LDG.E.64 R8, desc[UR16][R8.64] ;  /* 0x0000001008087981 */ /* 0x001ea4000c1e1b00 */
[----:B--2---:R-:W-:-:S04]  /*1040*/  ISETP.NE.U32.AND P0, PT, R8, RZ, PT ;  /* 0x000000ff0800720c */ /* 0x004fc80003f05070 */
[----:B------:R-:W-:-:S13]  /*1050*/  ISETP.NE.AND.EX P0, PT, R9, RZ, PT, P0 ;  /* 0x000000ff0900720c */ /* 0x000fda0003f05300 */
[----:B------:R-:W-:Y:S05]  /*1060*/  @!P0 BRA `(.L_x_12) ;  /* 0x0000000000088947 */ /* 0x000fea0003800000 */
[----:B------:R0:W5:Y:S01]  /*1070*/  LD.E R8, desc[UR16][R8.64] ;  /* 0x0000001008087980 */ /* 0x000162000c101900 */
[----:B------:R-:W-:Y:S05]  /*1080*/  BRA `(.L_x_13) ;  /* 0x0000000000207947 */ /* 0x000fea0003800000 */
.L_x_12:
[----:B------:R-:W-:Y:S02]  /*1090*/  ULDC.64 UR4, c[0x0][0x588] ;  /* 0x0001620000047ab9 */ /* 0x000fe40000000a00 */
[----:B------:R-:W-:-:S04]  /*10a0*/  ISETP.NE.U32.AND P0, PT, RZ, UR4, PT ;  /* 0x00000004ff007c0c */ /* 0x000fc8000bf05070 */
[----:B------:R-:W-:-:S13]  /*10b0*/  ISETP.NE.AND.EX P0, PT, RZ, UR5, PT, P0 ;  /* 0x00000005ff007c0c */ /* 0x000fda000bf05300 */
[----:B------:R-:W-:Y:S05]  /*10c0*/  @!P0 BRA `(.L_x_14) ;  /* 0x00000000000c8947 */ /* 0x000fea0003800000 */
[----:B------:R-:W0:Y:S02]  /*10d0*/  LDC.64 R8, c[0x0][0x588] ;  /* 0x00016200ff087b82 */ /* 0x000e240000000a00 */
[----:B0-----:R1:W5:Y:S01]  /*10e0*/  LDG.E R8, desc[UR16][R8.64] ;  /* 0x0000001008087981 */ /* 0x001362000c1e1900 */
[----:B------:R-:W-:Y:S05]  /*10f0*/  BRA `(.L_x_13) ;  /* 0x0000000000047947 */ /* 0x000fea0003800000 */
.L_x_14:
[----:B------:R-:W2:Y:S02]  /*1100*/  LDC R8, c[0x0][0x580] ;  /* 0x00016000ff087b82 */ /* 0x000ea40000000800 */
.L_x_13:
[----:B------:R-:W-:Y:S02]  /*1110*/  ULDC.64 UR4, c[0x0][0x5a0] ;  /* 0x0001680000047ab9 */ /* 0x000fe40000000a00 */
[----:B------:R-:W-:-:S04]  /*1120*/  ISETP.NE.U32.AND P0, PT, RZ, UR4, PT ;  /* 0x00000004ff007c0c */ /* 0x000fc8000bf05070 */
[----:B------:R-:W-:-:S13]  /*1130*/  ISETP.NE.AND.EX P0, PT, RZ, UR5, PT, P0 ;  /* 0x00000005ff007c0c */ /* 0x000fda000bf05300 */
[----:B------:R-:W-:Y:S05]  /*1140*/  @!P0 BRA `(.L_x_15) ;  /* 0x00000000001c8947 */ /* 0x000fea0003800000 */
[----:B------:R-:W3:Y:S02]  /*1150*/  LDC.64 R12, c[0x0][0x5a0] ;  /* 0x00016800ff0c7b82 */ /* 0x000ee40000000a00 */
[----:B---3--:R-:W3:Y:S02]  /*1160*/  LDG.E.64 R12, desc[UR16][R12.64] ;  /* 0x000000100c0c7981 */ /* 0x008ee4000c1e1b00 */
[----:B---3--:R-:W-:-:S04]  /*1170*/  ISETP.NE.U32.AND P0, PT, R12, RZ, PT ;  /* 0x000000ff0c00720c */ /* 0x008fc80003f05070 */
[----:B------:R-:W-:-:S13]  /*1180*/  ISETP.NE.AND.EX P0, PT, R13, RZ, PT, P0 ;  /* 0x000000ff0d00720c */ /* 0x000fda0003f05300 */
[----:B------:R-:W-:Y:S05]  /*1190*/  @!P0 BRA `(.L_x_15) ;  /* 0x0000000000088947 */ /* 0x000fea0003800000 */
[----:B01----:R0:W5:Y:S01]  /*11a0*/  LD.E R9, desc[UR16][R12.64] ;  /* 0x000000100c097980 */ /* 0x003162000c101900 */
[----:B------:R-:W-:Y:S05]  /*11b0*/  BRA `(.L_x_16) ;  /* 0x0000000000207947 */ /* 0x000fea0003800000 */
.L_x_15:
[----:B------:R-:W-:Y:S02]  /*11c0*/  ULDC.64 UR4, c[0x0][0x590] ;  /* 0x0001640000047ab9 */ /* 0x000fe40000000a00 */
[----:B------:R-:W-:-:S04]  /*11d0*/  ISETP.NE.U32.AND P0, PT, RZ, UR4, PT ;  /* 0x00000004ff007c0c */ /* 0x000fc8000bf05070 */
[----:B------:R-:W-:-:S13]  /*11e0*/  ISETP.NE.AND.EX P0, PT, RZ, UR5, PT, P0 ;  /* 0x00000005ff007c0c */ /* 0x000fda000bf05300 */
[----:B------:R-:W-:Y:S05]  /*11f0*/  @!P0 BRA `(.L_x_17) ;  /* 0x00000000000c8947 */ /* 0x000fea0003800000 */
[----:B------:R-:W0:Y:S02]  /*1200*/  LDC.64 R12, c[0x0][0x590] ;  /* 0x00016400ff0c7b82 */ /* 0x000e240000000a00 */
[----:B01----:R1:W5:Y:S01]  /*1210*/  LDG.E R9, desc[UR16][R12.64] ;  /* 0x000000100c097981 */ /* 0x003362000c1e1900 */
[----:B------:R-:W-:Y:S05]  /*1220*/  BRA `(.L_x_16) ;  /* 0x0000000000047947 */ /* 0x000fea0003800000 */
.L_x_17:
[----:B01----:R-:W3:Y:S02]  /*1230*/  LDC R9, c[0x0][0x584] ;  /* 0x00016100ff097b82 */ /* 0x003ee40000000800 */
.L_x_16:
[----:B------:R-:W-:-:S13]  /*1240*/  LOP3.LUT P0, RZ, R14, 0xff, RZ, 0xc0, !PT ;  /* 0x000000ff0eff7812 */ /* 0x000fda000780c0ff */
[----:B------:R-:W-:Y:S05]  /*1250*/  @!P0 EXIT ;  /* 0x000000000000894d */ /* 0x000fea0003800000 */
[----:B------:R-:W-:Y:S01]  /*1260*/  ULDC UR4, c[0x0][0x28c] ;  /* 0x0000a30000047ab9 */ /* 0x000fe20000000800 */
[----:B------:R-:W-:Y:S01]  /*1270*/  LOP3.LUT R144, R4, 0x1, RZ, 0xfc, !PT ;  /* 0x0000000104907812 */ /* 0x000fe200078efcff */
[----:B------:R-:W-:-:S04]  /*1280*/  UIADD3 UR4, UR4, 0x3f, URZ ;  /* 0x0000003f04047890 */ /* 0x000fc8000fffe03f */
[----:B------:R-:W-:-:S04]  /*1290*/  USHF.R.S32.HI UR5, URZ, 0x1f, UR4 ;  /* 0x0000001f3f057899 */ /* 0x000fc80008011404 */
[----:B------:R-:W-:-:S03]  /*12a0*/  ULEA.HI UR5, UR5, UR4, URZ, 0x6 ;  /* 0x0000000405057291 */ /* 0x000fc6000f8f303f */
[----:B------:R-:W-:Y:S01]  /*12b0*/  UMOV UR4, URZ ;  /* 0x0000003f00047c82 */ /* 0x000fe20008000000 */
[----:B------:R-:W-:-:S03]  /*12c0*/  USHF.R.S32.HI UR9, URZ, 0x6, UR5 ;  /* 0x000000063f097899 */ /* 0x000fc60008011405 */
[----:B------:R-:W-:-:S09]  /*12d0*/  UMOV UR5, URZ ;  /* 0x0000003f00057c82 */ /* 0x000fd20008000000 */
.L_x_172:
[----:B01----:R-:W-:Y:S01]  /*12e0*/  LOP3.LUT R12, R0, 0x80, RZ, 0xc0, !PT ;  /* 0x00000080000c7812 */ /* 0x003fe200078ec0ff */
[----:B------:R-:W0:Y:S01]  /*12f0*/  S2UR UR13, SR_CgaCtaId ;  /* 0x00000000000d79c3 */ /* 0x000e220000008800 */
[----:B------:R-:W-:Y:S01]  /*1300*/  UMOV UR12, 0x400 ;  /* 0x00000400000c7882 */ /* 0x000fe20000000000 */
[----:B------:R-:W-:Y:S01]  /*1310*/  UMOV UR6, URZ ;  /* 0x0000003f00067c82 */ /* 0x000fe20008000000 */
[----:B------:R-:W-:Y:S01]  /*1320*/  SHF.R.U32.HI R12, RZ, 0x7, R12 ;  /* 0x00000007ff0c7819 */ /* 0x000fe2000001160c */
[----:B------:R-:W-:Y:S01]  /*1330*/  UMOV UR7, URZ ;  /* 0x0000003f00077c82 */ /* 0x000fe20008000000 */
[----:B------:R-:W-:Y:S01]  /*1340*/  UMOV UR18, UR5 ;  /* 0x0000000500127c82 */ /* 0x000fe20008000000 */
[----:B------:R-:W-:Y:S02]  /*1350*/  CS2R R20, SRZ ;  /* 0x0000000000147805 */ /* 0x000fe4000001ff00 */
[----:B------:R-:W-:Y:S01]  /*1360*/  CS2R R18, SRZ ;  /* 0x0000000000127805 */ /* 0x000fe2000001ff00 */
[----:B------:R-:W1:Y:S01]  /*1370*/  LDC R13, c[0x0][0x28c] ;  /* 0x0000a300ff0d7b82 */ /* 0x000e620000000800 */
[----:B----4-:R-:W4:Y:S01]  /*1380*/  SHFL.IDX PT, R12, R12, RZ, 0x1f ;  /* 0x00001fff0c0c7589 */ /* 0x010f2200000e0000 */
[----:B------:R-:W-:-:S02]  /*1390*/  CS2R R22, SRZ ;  /* 0x0000000000167805 */ /* 0x000fc4000001ff00 */
[----:B------:R-:W-:Y:S02]  /*13a0*/  CS2R R88, SRZ ;  /* 0x0000000000587805 */ /* 0x000fe4000001ff00 */
[----:B------:R-:W-:Y:S02]  /*13b0*/  CS2R R90, SRZ ;  /* 0x00000000005a7805 */ /* 0x000fe4000001ff00 */
[----:B------:R-:W-:Y:S02]  /*13c0*/  CS2R R92, SRZ ;  /* 0x00000000005c7805 */ /* 0x000fe4000001ff00 */
[----:B------:R-:W-:Y:S02]  /*13d0*/  CS2R R94, SRZ ;  /* 0x00000000005e7805 */ /* 0x000fe4000001ff00 */
[----:B------:R-:W-:Y:S02]  /*13e0*/  CS2R R98, SRZ ;  /* 0x0000000000627805 */ /* 0x000fe4000001ff00 */
        /* <DEDUP_REMOVED lines=16> */
[----:B-1----:R-:W-:Y:S02]  /*14f0*/  ISETP.GE.AND P0, PT, R13, 0x1, PT ;  /* 0x000000010d00780c */ /* 0x002fe40003f06270 */
[----:B------:R-:W-:Y:S02]  /*1500*/  CS2R R130, SRZ ;  /* 0x0000000000827805 */ /* 0x000fe4000001ff00 */
[----:B----4-:R-:W-:-:S02]  /*1510*/  R2UR UR8, R12 ;  /* 0x000000000c0872ca */ /* 0x010fc400000e0000 */
[----:B------:R-:W-:Y:S02]  /*1520*/  CS2R R132, SRZ ;  /* 0x0000000000847805 */ /* 0x000fe4000001ff00 */
[----:B------:R-:W-:Y:S02]  /*1530*/  CS2R R134, SRZ ;  /* 0x0000000000867805 */ /* 0x000fe4000001ff00 */
[----:B------:R-:W-:Y:S02]  /*1540*/  CS2R R136, SRZ ;  /* 0x0000000000887805 */ /* 0x000fe4000001ff00 */
[----:B------:R-:W-:Y:S02]  /*1550*/  CS2R R138, SRZ ;  /* 0x00000000008a7805 */ /* 0x000fe4000001ff00 */
[----:B------:R-:W-:Y:S02]  /*1560*/  CS2R R140, SRZ ;  /* 0x00000000008c7805 */ /* 0x000fe4000001ff00 */
[----:B------:R-:W-:Y:S01]  /*1570*/  CS2R R142, SRZ ;  /* 0x00000000008e7805 */ /* 0x000fe2000001ff00 */
[----:B------:R-:W-:Y:S01]  /*1580*/  IMAD.MOV.U32 R145, RZ, RZ, RZ ;  /* 0x000000ffff917224 */ /* 0x000fe200078e00ff */
[----:B------:R-:W-:Y:S01]  /*1590*/  CS2R R56, SRZ ;  /* 0x0000000000387805 */ /* 0x000fe2000001ff00 */
[----:B------:R-:W-:Y:S01]  /*15a0*/  IMAD.MOV.U32 R147, RZ, RZ, RZ ;  /* 0x000000ffff937224 */ /* 0x000fe200078e00ff */
[----:B------:R-:W-:Y:S01]  /*15b0*/  CS2R R58, SRZ ;  /* 0x00000000003a7805 */ /* 0x000fe2000001ff00 */
[----:B------:R-:W-:Y:S01]  /*15c0*/  IMAD.U32 R16, RZ, RZ, UR4 ;  /* 0x00000004ff107e24 */ /* 0x000fe2000f8e00ff */
[----:B------:R-:W-:Y:S01]  /*15d0*/  CS2R R60, SRZ ;  /* 0x00000000003c7805 */ /* 0x000fe2000001ff00 */
[----:B------:R-:W-:Y:S01]  /*15e0*/  ULEA.HI UR10, UR8, UR8, URZ, 0x1 ;  /* 0x00000008080a7291 */ /* 0x000fe2000f8f083f */
[----:B------:R-:W-:-:S02]  /*15f0*/  CS2R R62, SRZ ;  /* 0x00000000003e7805 */ /* 0x000fc4000001ff00 */
[----:B------:R-:W-:Y:S02]  /*1600*/  CS2R R64, SRZ ;  /* 0x0000000000407805 */ /* 0x000fe4000001ff00 */
[----:B------:R-:W-:Y:S01]  /*1610*/  CS2R R66, SRZ ;  /* 0x0000000000427805 */ /* 0x000fe2000001ff00 */
[----:B------:R-:W-:Y:S01]  /*1620*/  ULOP3.LUT UR11, UR10, 0xffffe, URZ, 0xc0, !UPT ;  /* 0x000ffffe0a0b7892 */ /* 0x000fe2000f8ec03f */
[----:B------:R-:W-:Y:S01]  /*1630*/  CS2R R68, SRZ ;  /* 0x0000000000447805 */ /* 0x000fe2000001ff00 */
[----:B0-----:R-:W-:Y:S01]  /*1640*/  ULEA UR10, UR13, UR12, 0x18 ;  /* 0x0000000c0d0a7291 */ /* 0x001fe2000f8ec03f */
[----:B------:R-:W-:Y:S01]  /*1650*/  CS2R R70, SRZ ;  /* 0x0000000000467805 */ /* 0x000fe2000001ff00 */
[----:B------:R-:W-:Y:S01]  /*1660*/  UIADD3 UR11, UR8, -UR11, URZ ;  /* 0x8000000b080b7290 */ /* 0x000fe2000fffe03f */
[----:B------:R-:W-:Y:S02]  /*1670*/  CS2R R72, SRZ ;  /* 0x0000000000487805 */ /* 0x000fe4000001ff00 */
[----:B------:R-:W-:Y:S01]  /*1680*/  CS2R R74, SRZ ;  /* 0x00000000004a7805 */ /* 0x000fe2000001ff00 */
[----:B------:R-:W-:Y:S01]  /*1690*/  UMOV UR8, URZ ;  /* 0x0000003f00087c82 */ /* 0x000fe20008000000 */
[----:B------:R-:W-:Y:S01]  /*16a0*/  ULEA UR11, UR11, UR10, 0xc ;  /* 0x0000000a0b0b7291 */ /* 0x000fe2000f8e603f */
[----:B------:R-:W-:-:S02]  /*16b0*/  CS2R R76, SRZ ;  /* 0x00000000004c7805 */ /* 0x000fc4000001ff00 */
[----:B------:R-:W-:Y:S02]  /*16c0*/  CS2R R78, SRZ ;  /* 0x00000000004e7805 */ /* 0x000fe4000001ff00 */
[----:B------:R-:W-:Y:S01]  /*16d0*/  CS2R R80, SRZ ;  /* 0x0000000000507805 */ /* 0x000fe2000001ff00 */
[----:B------:R-:W-:Y:S01]  /*16e0*/  UIADD3 UR11, UR11, 0x180, URZ ;  /* 0x000001800b0b7890 */ /* 0x000fe2000fffe03f */
[----:B------:R-:W-:Y:S02]  /*16f0*/  CS2R R82, SRZ ;  /* 0x0000000000527805 */ /* 0x000fe4000001ff00 */
[----:B------:R-:W-:Y:S02]  /*1700*/  CS2R R84, SRZ ;  /* 0x0000000000547805 */ /* 0x000fe4000001ff00 */
[----:B------:R-:W-:Y:S01]  /*1710*/  CS2R R86, SRZ ;  /* 0x0000000000567805 */ /* 0x000fe2000001ff00 */
[----:B------:R-:W-:Y:S01]  /*1720*/  USHF.R.U32.HI UR11, URZ, 0x4, UR11 ;  /* 0x000000043f0b7899 */ /* 0x000fe2000801160b */
[----:B------:R-:W-:-:S02]  /*1730*/  CS2R R24, SRZ ;  /* 0x0000000000187805 */ /* 0x000fc4000001ff00 */
[----:B------:R-:W-:Y:S02]  /*1740*/  CS2R R26, SRZ ;  /* 0x00000000001a7805 */ /* 0x000fe4000001ff00 */
[----:B------:R-:W-:Y:S01]  /*1750*/  CS2R R28, SRZ ;  /* 0x00000000001c7805 */ /* 0x000fe2000001ff00 */
[----:B------:R-:W-:Y:S01]  /*1760*/  ULOP3.LUT UR11, UR11, 0x3fff, URZ, 0xc0, !UPT ;  /* 0x00003fff0b0b7892 */ /* 0x000fe2000f8ec03f */
        /* <DEDUP_REMOVED lines=12> */
[----:B------:R-:W-:Y:S01]  /*1830*/  CS2R R54, SRZ ;  /* 0x0000000000367805 */ /* 0x000fe2000001ff00 */
[----:B--23--:R-:W-:Y:S06]  /*1840*/  @!P0 BRA `(.L_x_18) ;  /* 0x0000000800588947 */ /* 0x00cfec0003800000 */
[----:B------:R-:W-:-:S13]  /*1850*/  ISETP.NE.AND P1, PT, R144, 0x3, PT ;  /* 0x000000039000780c */ /* 0x000fda0003f25270 */
[----:B------:R-:W-:Y:S05]  /*1860*/  @!P1 BRA `(.L_x_19) ;  /* 0x0000000000049947 */ /* 0x000fea0003800000 */
[----:B------:R-:W-:Y:S01]  /*1870*/  BPT.TRAP 0x1 ;  /* 0x000000040000795c */ /* 0x000fe20000300000 */
.L_x_19:
[----:B------:R-:W-:Y:S01]  /*1880*/  ULEA UR6, UR5, UR10, 0x3 ;  /* 0x0000000a05067291 */ /* 0x000fe2000f8e183f */
[----:B------:R-:W-:-:S05]  /*1890*/  IMAD.U32 R12, RZ, RZ, UR4 ;  /* 0x00000004ff0c7e24 */ /* 0x000fca000f8e00ff */
[----:B------:R-:W-:-:S04]  /*18a0*/  SHF.L.U32 R12, R12, 0x1f, RZ ;  /* 0x0000001f0c0c7819 */ /* 0x000fc800000006ff */
[----:B------:R0:W1:Y:S01]  /*18b0*/  SYNCS.PHASECHK.TRANS64.TRYWAIT P0, [UR6], R12 ;  /* 0x0000000cff0075a7 */ /* 0x0000620008000146 */
[----:B------:R-:W-:Y:S05]  /*18c0*/  @!P1 BRA `(.L_x_20) ;  /* 0x0000000000049947 */ /* 0x000fea0003800000 */
[----:B------:R-:W-:Y:S01]  /*18d0*/  BPT.TRAP 0x1 ;  /* 0x000000040000795c */ /* 0x000fe20000300000 */
.L_x_20:
[----:B-1----:R-:W-:Y:S05]  /*18e0*/  @P0 BRA `(.L_x_21) ;  /* 0x0000000000080947 */ /* 0x002fea0003800000 */
[----:B------:R-:W1:Y:S02]  /*18f0*/  SYNCS.PHASECHK.TRANS64.TRYWAIT P0, [UR6], R12 ;  /* 0x0000000cff0075a7 */ /* 0x000e640008000146 */
[----:B-1----:R-:W-:Y:S05]  /*1900*/  @!P0 BRA `(.L_x_22) ;  /* 0x0000008000d88947 */ /* 0x002fea0003800000 */
.L_x_21:
[----:B------:R-:W-:Y:S01]  /*1910*/  UIADD3 UR6, UR10, 0x2c180, URZ ;  /* 0x0002c1800a067890 */ /* 0x000fe2000fffe03f */
[----:B------:R-:W-:Y:S01]  /*1920*/  WARPGROUP.ARRIVE ;  /* 0x00000000000079c5 */ /* 0x000fe20000000000 */
[----:B------:R-:W-:Y:S01]  /*1930*/  ULOP3.LUT UR8, UR11, 0x10000, URZ, 0xfc, !UPT ;  /* 0x000100000b087892 */ /* 0x000fe2000f8efc3f */
[----:B------:R-:W-:Y:S01]  /*1940*/  CS2R R20, SRZ ;  /* 0x0000000000147805 */ /* 0x000fe2000001ff00 */
[----:B------:R-:W-:Y:S01]  /*1950*/  USHF.R.U32.HI UR6, URZ, 0x4, UR6 ;  /* 0x000000043f067899 */ /* 0x000fe20008011606 */
[----:B------:R-:W-:Y:S01]  /*1960*/  CS2R R18, SRZ ;  /* 0x0000000000127805 */ /* 0x000fe2000001ff00 */
[----:B------:R-:W-:Y:S01]  /*1970*/  ULEA UR8, UR5, UR8, 0xa ;  /* 0x0000000805087291 */ /* 0x000fe2000f8e503f */
[----:B------:R-:W-:Y:S01]  /*1980*/  CS2R R22, SRZ ;  /* 0x0000000000167805 */ /* 0x000fe2000001ff00 */
[----:B------:R-:W-:Y:S01]  /*1990*/  ULOP3.LUT UR6, UR6, 0x3fff, URZ, 0xc0, !UPT ;  /* 0x00003fff06067892 */ /* 0x000fe2000f8ec03f */
[----:B------:R-:W-:Y:S01]  /*19a0*/  CS2R R88, SRZ ;  /* 0x0000000000587805 */ /* 0x000fe2000001ff00 */
[----:B------:R-:W-:Y:S01]  /*19b0*/  UMOV UR13, 0x80000020 ;  /* 0x80000020000d7882 */ /* 0x000fe20000000000 */
[----:B------:R-:W-:Y:S01]  /*19c0*/  UMOV UR15, 0x80000020 ;  /* 0x80000020000f7882 */ /* 0x000fe20000000000 */
[----:B------:R-:W-:Y:S01]  /*19d0*/  ULOP3.LUT UR6, UR6, 0x10000, URZ, 0xfc, !UPT ;  /* 0x0001000006067892 */ /* 0x000fe2000f8efc3f */
[----:B------:R-:W-:Y:S01]  /*19e0*/  CS2R R90, SRZ ;  /* 0x00000000005a7805 */ /* 0x000fe2000001ff00 */
[----:B------:R-:W-:Y:S01]  /*19f0*/  UMOV UR12, UR8 ;  /* 0x00000008000c7c82 */ /* 0x000fe20008000000 */
[----:B------:R-:W-:Y:S01]  /*1a00*/  CS2R R92, SRZ ;  /* 0x00000000005c7805 */ /* 0x000fe2000001ff00 */
[----:B------:R-:W-:Y:S01]  /*1a10*/  ULEA UR7, UR5, UR6, 0x8 ;  /* 0x0000000605077291 */ /* 0x000fe2000f8e403f */
[----:B------:R-:W-:Y:S01]  /*1a20*/  CS2R R94, SRZ ;  /* 0x00000000005e7805 */ /* 0x000fe2000001ff00 */
[----:B------:R-:W-:Y:S01]  /*1a30*/  UIADD3 UR6, UR8, 0x200, URZ ;  /* 0x0000020008067890 */ /* 0x000fe2000fffe03f */
[----:B------:R-:W-:-:S02]  /*1a40*/  CS2R R98, SRZ ;  /* 0x0000000000627805 */ /* 0x000fc4000001ff00 */
[----:B------:R-:W-:Y:S02]  /*1a50*/  CS2R R96, SRZ ;  /* 0x0000000000607805 */ /* 0x000fe4000001ff00 */
[----:B------:R-:W-:Y:S02]  /*1a60*/  CS2R R100, SRZ ;  /* 0x0000000000647805 */ /* 0x000fe4000001ff00 */
[----:B------:R-:W-:Y:S01]  /*1a70*/  CS2R R102, SRZ ;  /* 0x0000000000667805 */ /* 0x000fe2000001ff00 */
[----:B------:R-:W-:Y:S01]  /*1a80*/  UMOV UR14, UR7 ;  /* 0x00000007000e7c82 */ /* 0x000fe20008000000 */
[----:B------:R-:W-:Y:S01]  /*1a90*/  CS2R R104, SRZ ;  /* 0x0000000000687805 */ /* 0x000fe2000001ff00 */
[----:B------:R-:W-:Y:S01]  /*1aa0*/  QGMMA.64x64x32.F32.E4M3.E4M3 R56, gdesc[UR12], RZ, !UPT ;  /* 0x00e000000c3879f3 */ /* 0x000fe2000c7008ff */
[----:B------:R-:W-:Y:S01]  /*1ab0*/  UMOV UR12, UR6 ;  /* 0x00000006000c7c82 */ /* 0x000fe20008000000 */
[----:B------:R-:W-:Y:S01]  /*1ac0*/  UMOV UR13, 0x80000020 ;  /* 0x80000020000d7882 */ /* 0x000fe20000000000 */
[----:B------:R-:W-:Y:S01]  /*1ad0*/  UMOV UR6, 0x2 ;  /* 0x0000000200067882 */ /* 0x000fe20000000000 */
[----:B------:R-:W-:Y:S01]  /*1ae0*/  QGMMA.64x64x32.F32.E4M3.E4M3 R24, gdesc[UR12], RZ, !UPT ;  /* 0x00e000000c1879f3 */ /* 0x000fe2000c7008ff */
[----:B------:R-:W-:Y:S01]  /*1af0*/  UIADD3 UR14, UR7, 0x2, URZ ;  /* 0x00000002070e7890 */ /* 0x000fe2000fffe03f */
[----:B------:R-:W-:Y:S01]  /*1b00*/  CS2R R106, SRZ ;  /* 0x00000000006a7805 */ /* 0x000fe2000001ff00 */
[----:B------:R-:W-:Y:S01]  /*1b10*/  UIADD3 UR12, UR8, 0x2, URZ ;  /* 0x00000002080c7890 */ /* 0x000fe2000fffe03f */
[----:B------:R-:W-:Y:S01]  /*1b20*/  CS2R R110, SRZ ;  /* 0x00000000006e7805 */ /* 0x000fe2000001ff00 */
[----:B------:R-:W-:Y:S01]  /*1b30*/  ULDC UR7, c[0x0][0x50c] ;  /* 0x0001430000077ab9 */ /* 0x000fe20000000800 */
[----:B------:R-:W-:Y:S01]  /*1b40*/  UIADD3 UR8, UR8, 0x202, URZ ;  /* 0x0000020208087890 */ /* 0x000fe2000fffe03f */
[----:B------:R-:W-:Y:S01]  /*1b50*/  CS2R R108, SRZ ;  /* 0x00000000006c7805 */ /* 0x000fe2000001ff00 */
[----:B------:R-:W-:Y:S01]  /*1b60*/  UISETP.NE.AND UP0, UPT, UR7, 0x2, UPT ;  /* 0x000000020700788c */ /* 0x000fe2000bf05270 */
[----:B------:R-:W-:Y:S01]  /*1b70*/  CS2R R112, SRZ ;  /* 0x0000000000707805 */ /* 0x000fe2000001ff00 */
[----:B------:R-:W-:Y:S01]  /*1b80*/  UMOV UR13, 0x80000020 ;  /* 0x80000020000d7882 */ /* 0x000fe20000000000 */
[----:B------:R-:W-:Y:S01]  /*1b90*/  UMOV UR15, 0x80000020 ;  /* 0x80000020000f7882 */ /* 0x000fe20000000000 */
[----:B------:R-:W-:Y:S01]  /*1ba0*/  USEL UR7, URZ, 0x1, UP0 ;  /* 0x000000013f077887 */ /* 0x000fe20008000000 */
[----:B------:R-:W-:-:S02]  /*1bb0*/  CS2R R114, SRZ ;  /* 0x0000000000727805 */ /* 0x000fc4000001ff00 */
[----:B------:R-:W-:Y:S02]  /*1bc0*/  CS2R R116, SRZ ;  /* 0x0000000000747805 */ /* 0x000fe4000001ff00 */
[----:B------:R-:W-:Y:S02]  /*1bd0*/  CS2R R118, SRZ ;  /* 0x0000000000767805 */ /* 0x000fe4000001ff00 */
[----:B------:R-:W-:Y:S02]  /*1be0*/  CS2R R120, SRZ ;  /* 0x0000000000787805 */ /* 0x000fe4000001ff00 */
[----:B------:R-:W-:Y:S02]  /*1bf0*/  CS2R R122, SRZ ;  /* 0x00000000007a7805 */ /* 0x000fe4000001ff00 */
[----:B------:R-:W-:Y:S02]  /*1c00*/  ISETP.NE.AND P0, PT, RZ, UR7, PT ;  /* 0x00000007ff007c0c */ /* 0x000fe4000bf05270 */
        /* <DEDUP_REMOVED lines=10> */
[----:B------:R-:W-:Y:S02]  /*1cb0*/  IMAD.MOV.U32 R145, RZ, RZ, RZ ;  /* 0x000000ffff917224 */ /* 0x000fe400078e00ff */
[----:B------:R-:W-:Y:S01]  /*1cc0*/  IMAD.MOV.U32 R147, RZ, RZ, RZ ;  /* 0x000000ffff937224 */ /* 0x000fe200078e00ff */
[----:B------:R-:W-:Y:S01]  /*1cd0*/  QGMMA.64x64x32.F32.E4M3.E4M3 R56, gdesc[UR12], R56 ;  /* 0x00e000000c3879f3 */ /* 0x000fe20008700838 */
[----:B------:R-:W-:Y:S01]  /*1ce0*/  UMOV UR12, UR8 ;  /* 0x00000008000c7c82 */ /* 0x000fe20008000000 */
[----:B------:R-:W-:-:S02]  /*1cf0*/  UMOV UR13, 0x80000020 ;  /* 0x80000020000d7882 */ /* 0x000fc40000000000 */
[----:B------:R-:W-:Y:S01]  /*1d00*/  QGMMA.64x64x32.F32.E4M3.E4M3 R24, gdesc[UR12], R24, gsb0 ;  /* 0x00e000000c1879f3 */ /* 0x000fe20008000818 */
[----:B------:R-:W-:Y:S05]  /*1d10*/  @!P0 BRA `(.L_x_23) ;  /* 0x0000000400088947 */ /* 0x000fea0003800000 */
[----:B------:R-:W-:Y:S02]  /*1d20*/  WARPGROUP.DEPBAR.LE gsb0, 0x0 ;  /* 0x00008000000079c5 */ /* 0x000fe40000010000 */
[----:B------:R-:W-:-:S01]  /*1d30*/  FADD R147, RZ, R56 ;  /* 0x00000038ff937221 */ /* 0x000fc20000000000 */
[----:B------:R-:W-:Y:S01]  /*1d40*/  FADD R142, RZ, R57 ;  /* 0x00000039ff8e7221 */ /* 0x000fe20000000000 */
        /* <DEDUP_REMOVED lines=62> */
[----:B------:R-:W-:-:S06]  /*2130*/  UMOV UR6, URZ ;  /* 0x0000003f00067c82 */ /* 0x000fcc0008000000 */
.L_x_23:
[----:B------:R-:W-:-:S04]  /*2140*/  UIADD3 UR18, UR5, 0x1, URZ ;  /* 0x0000000105127890 */ /* 0x000fc8000fffe03f */
[----:B------:R-:W-:-:S04]  /*2150*/  UISETP.NE.AND UP0, UPT, UR18, 0xb, UPT ;  /* 0x0000000b1200788c */ /* 0x000fc8000bf05270 */
[----:B------:R-:W-:Y:S02]  /*2160*/  USEL UR8, URZ, 0x1, UP0 ;  /* 0x000000013f087887 */ /* 0x000fe40008000000 */
[----:B------:R-:W-:Y:S02]  /*2170*/  USEL UR18, UR18, URZ, UP0 ;  /* 0x0000003f12127287 */ /* 0x000fe40008000000 */
[----:B------:R-:W-:-:S06]  /*2180*/  ULOP3.LUT UR8, UR4, UR8, URZ, 0x3c, !UPT ;  /* 0x0000000804087292 */ /* 0x000fcc000f8e3c3f */
[----:B------:R-:W-:Y:S01]  /*2190*/  IMAD.U32 R16, RZ, RZ, UR8 ;  /* 0x00000008ff107e24 */ /* 0x000fe2000f8e00ff */
[----:B------:R-:W-:-:S06]  /*21a0*/  UMOV UR8, 0x1 ;  /* 0x0000000100087882 */ /* 0x000fcc0000000000 */
.L_x_18:
[----:B------:R-:W-:-:S04]  /*21b0*/  UISETP.LT.AND UP0, UPT, UR9, 0x1, UPT ;  /* 0x000000010900788c */ /* 0x000fc8000bf01270 */
[----:B------:R-:W-:-:S04]  /*21c0*/  USEL UR12, UR9, 0x1, UP0 ;  /* 0x00000001090c7887 */ /* 0x000fc80008000000 */
[----:B------:R-:W-:-:S04]  /*21d0*/  UIADD3 UR12, UR9, -UR12, URZ ;  /* 0x8000000c090c7290 */ /* 0x000fc8000fffe03f */
[----:B------:R-:W-:-:S06]  /*21e0*/  UISETP.GE.AND UP0, UPT, UR12, 0x1, UPT ;  /* 0x000000010c00788c */ /* 0x000fcc000bf06270 */
[----:B------:R-:W-:-:S13]  /*21f0*/  PLOP3.LUT P0, PT, PT, PT, UP0, 0x80, 0x0 ;  /* 0x000000000000781c */ /* 0x000fda0003f0f008 */
[----:B------:R-:W-:Y:S05]  /*2200*/  @!P0 BRA `(.L_x_24) ;  /* 0x0000000800308947 */ /* 0x000fea0003800000 */
[----:B01----:R-:W-:Y:S01]  /*2210*/  IMAD.U32 R12, RZ, RZ, UR12 ;  /* 0x0000000cff0c7e24 */ /* 0x003fe2000f8e00ff */
[----:B------:R-:W-:Y:S01]  /*2220*/  ULDC UR20, c[0x0][0x50c] ;  /* 0x0001430000147ab9 */ /* 0x000fe20000000800 */
[----:B------:R-:W-:-:S07]  /*2230*/  IMAD.U32 R13, RZ, RZ, UR5 ;  /* 0x00000005ff0d7e24 */ /* 0x000fce000f8e00ff */
.L_x_32:
[----:B------:R-:W-:-:S13]  /*2240*/  ISETP.NE.AND P1, PT, R144, 0x3, PT ;  /* 0x000000039000780c */ /* 0x000fda0003f25270 */
[----:B------:R-:W-:Y:S05]  /*2250*/  @!P1 BRA `(.L_x_25) ;  /* 0x0000000000049947 */ /* 0x000fea0003800000 */
[----:B------:R-:W-:Y:S01]  /*2260*/  BPT.TRAP 0x1 ;  /* 0x000000040000795c */ /* 0x000fe20000300000 */
.L_x_25:
[----:B------:R-:W0:Y:S01]  /*2270*/  S2UR UR12, SR_CgaCtaId ;  /* 0x00000000000c79c3 */ /* 0x000e220000008800 */
[----:B------:R-:W-:Y:S01]  /*2280*/  UMOV UR10, 0x400 ;  /* 0x00000400000a7882 */ /* 0x000fe20000000000 */
[----:B------:R-:W-:Y:S01]  /*2290*/  SHF.L.U32 R14, R16, 0x1f, RZ ;  /* 0x0000001f100e7819 */ /* 0x000fe200000006ff */
[----:B0-----:R-:W-:-:S04]  /*22a0*/  ULEA UR10, UR12, UR10, 0x18 ;  /* 0x0000000a0c0a7291 */ /* 0x001fc8000f8ec03f */
[----:B------:R-:W-:-:S09]  /*22b0*/  ULEA UR12, UR18, UR10, 0x3 ;  /* 0x0000000a120c7291 */ /* 0x000fd2000f8e183f */
[----:B------:R0:W1:Y:S01]  /*22c0*/  SYNCS.PHASECHK.TRANS64.TRYWAIT P0, [UR12], R14 ;  /* 0x0000000eff0075a7 */ /* 0x000062000800014c */
[----:B------:R-:W-:Y:S05]  /*22d0*/  @!P1 BRA `(.L_x_26) ;  /* 0x0000000000049947 */ /* 0x000fea0003800000 */
[----:B------:R-:W-:Y:S01]  /*22e0*/  BPT.TRAP 0x1 ;  /* 0x000000040000795c */ /* 0x000fe20000300000 */
.L_x_26:
[----:B-1----:R-:W-:Y:S05]  /*22f0*/  @P0 BRA `(.L_x_27) ;  /* 0x0000000000080947 */ /* 0x002fea0003800000 */
[----:B------:R-:W1:Y:S02]  /*2300*/  SYNCS.PHASECHK.TRANS64.TRYWAIT P0, [UR12], R14 ;  /* 0x0000000eff0075a7 */ /* 0x000e64000800014c */
[----:B-1----:R-:W-:Y:S05]  /*2310*/  @!P0 BRA `(.L_x_28) ;  /* 0x00000078006c8947 */ /* 0x002fea0003800000 */
.L_x_27:
[----:B------:R-:W-:Y:S01]  /*2320*/  UIADD3 UR12, UR10, 0x2c180, URZ ;  /* 0x0002c1800a0c7890 */ /* 0x000fe2000fffe03f */
[----:B------:R-:W-:Y:S01]  /*2330*/  WARPGROUP.ARRIVE ;  /* 0x00000000000079c5 */ /* 0x000fe20000000000 */
[----:B------:R-:W-:Y:S02]  /*2340*/  UISETP.NE.AND UP0, UPT, UR7, URZ, UPT ;  /* 0x0000003f0700728c */ /* 0x000fe4000bf05270 */
[----:B------:R-:W-:Y:S02]  /*2350*/  USHF.R.U32.HI UR12, URZ, 0x4, UR12 ;  /* 0x000000043f0c7899 */ /* 0x000fe4000801160c */
[----:B------:R-:W-:Y:S02]  /*2360*/  USEL UR8, UR8, URZ, !UP0 ;  /* 0x0000003f08087287 */ /* 0x000fe4000c000000 */
[----:B------:R-:W-:Y:S02]  /*2370*/  ULOP3.LUT UR12, UR12, 0x3fff, URZ, 0xc0, !UPT ;  /* 0x00003fff0c0c7892 */ /* 0x000fe4000f8ec03f */
[----:B------:R-:W-:-:S02]  /*2380*/  ULOP3.LUT UR7, UR11, 0x10000, URZ, 0xfc, !UPT ;  /* 0x000100000b077892 */ /* 0x000fc4000f8efc3f */
[----:B------:R-:W-:Y:S02]  /*2390*/  ULOP3.LUT UR12, UR12, 0x10000, URZ, 0xfc, !UPT ;  /* 0x000100000c0c7892 */ /* 0x000fe4000f8efc3f */
[----:B------:R-:W-:Y:S02]  /*23a0*/  UISETP.NE.U32.AND UP0, UPT, UR8, URZ, UPT ;  /* 0x0000003f0800728c */ /* 0x000fe4000bf05070 */
[----:B------:R-:W-:Y:S02]  /*23b0*/  ULEA UR8, UR18, UR7, 0xa ;  /* 0x0000000712087291 */ /* 0x000fe4000f8e503f */
[----:B------:R-:W-:Y:S02]  /*23c0*/  ULEA UR7, UR18, UR12, 0x8 ;  /* 0x0000000c12077291 */ /* 0x000fe4000f8e403f */
[----:B------:R-:W-:Y:S01]  /*23d0*/  UIADD3 UR19, UR8, 0x200, URZ ;  /* 0x0000020008137890 */ /* 0x000fe2000fffe03f */
[----:B------:R-:W-:Y:S02]  /*23e0*/  UMOV UR13, 0x80000020 ;  /* 0x80000020000d7882 */ /* 0x000fe40000000000 */
[----:B------:R-:W-:Y:S01]  /*23f0*/  UMOV UR12, UR8 ;  /* 0x00000008000c7c82 */ /* 0x000fe20008000000 */
[----:B------:R-:W-:Y:S01]  /*2400*/  UMOV UR15, 0x80000020 ;  /* 0x80000020000f7882 */ /* 0x000fe20000000000 */
[----:B------:R-:W-:Y:S01]  /*2410*/  UMOV UR14, UR7 ;  /* 0x00000007000e7c82 */ /* 0x000fe20008000000 */
[----:B------:R-:W-:Y:S01]  /*2420*/  UIADD3 UR6, UR6, 0x2, URZ ;  /* 0x0000000206067890 */ /* 0x000fe2000fffe03f */
[----:B------:R-:W-:Y:S01]  /*2430*/  QGMMA.64x64x32.F32.E4M3.E4M3 R56, gdesc[UR12], R56, UP0 ;  /* 0x00e000000c3879f3 */ /* 0x000fe2000bf00838 */
[----:B------:R-:W-:Y:S01]  /*2440*/  UMOV UR12, UR19 ;  /* 0x00000013000c7c82 */ /* 0x000fe20008000000 */
[----:B------:R-:W-:-:S02]  /*2450*/  UMOV UR13, 0x80000020 ;  /* 0x80000020000d7882 */ /* 0x000fc40000000000 */
[----:B------:R-:W-:Y:S01]  /*2460*/  QGMMA.64x64x32.F32.E4M3.E4M3 R24, gdesc[UR12], R24, UP0 ;  /* 0x00e000000c1879f3 */ /* 0x000fe2000bf00818 */
[----:B------:R-:W-:Y:S02]  /*2470*/  UIADD3 UR12, UR8, 0x2, URZ ;  /* 0x00000002080c7890 */ /* 0x000fe4000fffe03f */
[----:B------:R-:W-:Y:S02]  /*2480*/  UIADD3 UR14, UR7, 0x2, URZ ;  /* 0x00000002070e7890 */ /* 0x000fe4000fffe03f */
[----:B------:R-:W-:Y:S01]  /*2490*/  UIADD3 UR8, UR8, 0x202, URZ ;  /* 0x0000020208087890 */ /* 0x000fe2000fffe03f */
[----:B------:R-:W-:Y:S01]  /*24a0*/  UMOV UR13, 0x80000020 ;  /* 0x80000020000d7882 */ /* 0x000fe20000000000 */
[----:B------:R-:W-:Y:S01]  /*24b0*/  UMOV UR15, 0x80000020 ;  /* 0x80000020000f7882 */ /* 0x000fe20000000000 */
[----:B------:R-:W-:-:S04]  /*24c0*/  UISETP.NE.AND UP0, UPT, UR6, UR20, UPT ;  /* 0x000000140600728c */ /* 0x000fc8000bf05270 */
[----:B------:R-:W-:-:S06]  /*24d0*/  USEL UR7, URZ, 0x1, UP0 ;  /* 0x000000013f077887 */ /* 0x000fcc0008000000 */
[----:B------:R-:W-:Y:S01]  /*24e0*/  ISETP.NE.AND P0, PT, RZ, UR7, PT ;  /* 0x00000007ff007c0c */ /* 0x000fe2000bf05270 */
[----:B------:R-:W-:Y:S01]  /*24f0*/  QGMMA.64x64x32.F32.E4M3.E4M3 R56, gdesc[UR12], R56 ;  /* 0x00e000000c3879f3 */ /* 0x000fe20008700838 */
[----:B------:R-:W-:Y:S01]  /*2500*/  UMOV UR12, UR8 ;  /* 0x00000008000c7c82 */ /* 0x000fe20008000000 */
[----:B------:R-:W-:Y:S02]  /*2510*/  UMOV UR13, 0x80000020 ;  /* 0x80000020000d7882 */ /* 0x000fe40000000000 */
[----:B------:R-:W-:Y:S03]  /*2520*/  QGMMA.64x64x32.F32.E4M3.E4M3 R24, gdesc[UR12], R24, gsb0 ;  /* 0x00e000000c1879f3 */ /* 0x000fe60008000818 */
[----:B------:R-:W-:-:S05]  /*2530*/  WARPGROUP.DEPBAR.LE gsb0, 0x1 ;  /* 0x00008000000079c5 */ /* 0x000fca0000010100 */
[----:B------:R-:W-:Y:S05]  /*2540*/  @!P0 BRA `(.L_x_29) ;  /* 0x0000000400088947 */ /* 0x000fea0003800000 */
[----:B------:R-:W-:Y:S02]  /*2550*/  WARPGROUP.DEPBAR.LE gsb0, 0x0 ;  /* 0x00008000000079c5 */ /* 0x000fe40000010000 */
[----:B------:R-:W-:-:S01]  /*2560*/  FADD R147, R56, R147 ;  /* 0x0000009338937221 */ /* 0x000fc20000000000 */
[----:B------:R-:W-:Y:S01]  /*2570*/  FADD R142, R57, R142 ;  /* 0x0000008e398e7221 */ /* 0x000fe20000000000 */
        /* <DEDUP_REMOVED lines=62> */
[----:B------:R-:W-:-:S06]  /*2960*/  UMOV UR6, URZ ;  /* 0x0000003f00067c82 */ /* 0x000fcc0008000000 */
.L_x_29:
[----:B------:R-:W-:Y:S05]  /*2970*/  @!P1 BRA `(.L_x_30) ;  /* 0x0000000000049947 */ /* 0x000fea0003800000 */
[----:B------:R-:W-:Y:S01]  /*2980*/  BPT.TRAP 0x1 ;  /* 0x000000040000795c */ /* 0x000fe20000300000 */
.L_x_30:
[----:B------:R-:W-:-:S13]  /*2990*/  ISETP.NE.AND P0, PT, R6, RZ, PT ;  /* 0x000000ff0600720c */ /* 0x000fda0003f05270 */
[----:B01----:R-:W-:-:S05]  /*29a0*/  @P0 LEA R14, R13, UR10, 0x3 ;  /* 0x0000000a0d0e0c11 */ /* 0x003fca000f8e18ff */
[----:B------:R-:W-:-:S05]  /*29b0*/  @P0 VIADD R14, R14, 0x58 ;  /* 0x000000580e0e0836 */ /* 0x000fca0000000000 */
[----:B------:R-:W-:-:S04]  /*29c0*/  @P0 PRMT R14, R5, 0x654, R14 ;  /* 0x00000654050e0816 */ /* 0x000fc8000000000e */
[----:B------:R0:W-:Y:S01]  /*29d0*/  @P0 SYNCS.ARRIVE.TRANS64.RED.A1T0 RZ, [R14+URZ], RZ ;  /* 0x000000ff0eff09a7 */ /* 0x0001e2000810043f */
[----:B------:R-:W-:-:S13]  /*29e0*/  ISETP.GT.U32.AND P0, PT, R4, 0x1, PT ;  /* 0x000000010400780c */ /* 0x000fda0003f04070 */
[----:B0-----:R-:W-:Y:S05]  /*29f0*/  @P0 BRA `(.L_x_31) ;  /* 0x0000000000040947 */ /* 0x001fea0003800000 */
[----:B------:R-:W-:Y:S01]  /*2a00*/  BPT.TRAP 0x1 ;  /* 0x000000040000795c */ /* 0x000fe20000300000 */
.L_x_31:
[----:B------:R-:W-:Y:S01]  /*2a10*/  UIADD3 UR18, UR18, 0x1, URZ ;  /* 0x0000000112127890 */ /* 0x000fe2000fffe03f */
[C---:B------:R-:W-:Y:S01]  /*2a20*/  ISETP.GT.AND P1, PT, R12.reuse, 0x1, PT ;  /* 0x000000010c00780c */ /* 0x040fe20003f24270 */
[----:B------:R-:W-:Y:S02]  /*2a30*/  VIADD R13, R13, 0x1 ;  /* 0x000000010d0d7836 */ /* 0x000fe40000000000 */
[----:B------:R-:W-:Y:S01]  /*2a40*/  UISETP.NE.AND UP0, UPT, UR18, 0xb, UPT ;  /* 0x0000000b1200788c */ /* 0x000fe2000bf05270 */
[----:B------:R-:W-:Y:S02]  /*2a50*/  VIADD R12, R12, 0xffffffff ;  /* 0xffffffff0c0c7836 */ /* 0x000fe40000000000 */
[C---:B------:R-:W-:Y:S01]  /*2a60*/  ISETP.NE.AND P0, PT, R13.reuse, 0xb, PT ;  /* 0x0000000b0d00780c */ /* 0x040fe20003f05270 */
[----:B------:R-:W-:Y:S02]  /*2a70*/  USEL UR8, URZ, 0x1, UP0 ;  /* 0x000000013f087887 */ /* 0x000fe40008000000 */
[----:B------:R-:W-:Y:S01]  /*2a80*/  USEL UR18, UR18, URZ, UP0 ;  /* 0x0000003f12127287 */ /* 0x000fe20008000000 */
[----:B------:R-:W-:-:S03]  /*2a90*/  SEL R13, R13, RZ, P0 ;  /* 0x000000ff0d0d7207 */ /* 0x000fc60000000000 */
[----:B------:R-:W-:Y:S01]  /*2aa0*/  LOP3.LUT R16, R16, UR8, RZ, 0x3c, !PT ;  /* 0x0000000810107c12 */ /* 0x000fe2000f8e3cff */
[----:B------:R-:W-:Y:S01]  /*2ab0*/  UMOV UR8, 0x1 ;  /* 0x0000000100087882 */ /* 0x000fe20000000000 */
[----:B------:R-:W-:Y:S06]  /*2ac0*/  @P1 BRA `(.L_x_32) ;  /* 0xfffffff400dc1947 */ /* 0x000fec000383ffff */
.L_x_24:
[----:B------:R-:W-:Y:S01]  /*2ad0*/  UISETP.NE.AND UP0, UPT, UR6, URZ, UPT ;  /* 0x0000003f0600728c */ /* 0x000fe2000bf05270 */
[----:B01----:R-:W0:Y:S03]  /*2ae0*/  LDC R12, c[0x0][0x28c] ;  /* 0x0000a300ff0c7b82 */ /* 0x003e260000000800 */
[----:B------:R-:W-:-:S06]  /*2af0*/  USEL UR6, URZ, 0x1, !UP0 ;  /* 0x000000013f067887 */ /* 0x000fcc000c000000 */
[----:B------:R-:W-:Y:S02]  /*2b00*/  ISETP.NE.AND P0, PT, RZ, UR6, PT ;  /* 0x00000006ff007c0c */ /* 0x000fe4000bf05270 */
[----:B0-----:R-:W-:-:S11]  /*2b10*/  ISETP.GE.AND P1, PT, R12, 0x1, PT ;  /* 0x000000010c00780c */ /* 0x001fd60003f26270 */
[----:B------:R-:W-:Y:S05]  /*2b20*/  @!P0 BRA `(.L_x_33) ;  /* 0x0000000400048947 */ /* 0x000fea0003800000 */
[----:B------:R-:W-:Y:S02]  /*2b30*/  WARPGROUP.DEPBAR.LE gsb0, 0x0 ;  /* 0x00008000000079c5 */ /* 0x000fe40000010000 */
[----:B------:R-:W-:Y:S01]  /*2b40*/  FADD R147, R56, R147 ;  /* 0x0000009338937221 */ /* 0x000fe20000000000 */
        /* <DEDUP_REMOVED lines=62> */
[----:B------:R-:W-:-:S07]  /*2f30*/  FADD R20, R20, R55 ;  /* 0x0000003714147221 */ /* 0x000fce0000000000 */
.L_x_33:
[----:B------:R-:W-:Y:S02]  /*2f40*/  WARPGROUP.DEPBAR.LE gsb0, 0x0 ;  /* 0x00008000000079c5 */ /* 0x000fe40000010000 */
[----:B------:R-:W-:Y:S05]  /*2f50*/  @!P1 BRA `(.L_x_34) ;  /* 0x0000000000549947 */ /* 0x000fea0003800000 */
[----:B------:R-:W-:-:S13]  /*2f60*/  ISETP.NE.AND P0, PT, R144, 0x3, PT ;  /* 0x000000039000780c */ /* 0x000fda0003f05270 */
[----:B------:R-:W-:Y:S05]  /*2f70*/  @!P0 BRA `(.L_x_35) ;  /* 0x0000000000048947 */ /* 0x000fea0003800000 */
[----:B------:R-:W-:Y:S01]  /*2f80*/  BPT.TRAP 0x1 ;  /* 0x000000040000795c */ /* 0x000fe20000300000 */
.L_x_35:
[----:B------:R-:W-:Y:S01]  /*2f90*/  ISETP.NE.AND P0, PT, R6, RZ, PT ;  /* 0x000000ff0600720c */ /* 0x000fe20003f05270 */
[----:B------:R-:W-:Y:S01]  /*2fa0*/  BSSY B0, `(.L_x_36) ;  /* 0x000000e000007945 */ /* 0x000fe20003800000 */
[----:B------:R-:W-:-:S11]  /*2fb0*/  ISETP.GT.U32.AND P1, PT, R4, 0x1, PT ;  /* 0x000000010400780c */ /* 0x000fd60003f24070 */
[----:B------:R-:W-:Y:S05]  /*2fc0*/  @!P0 BRA `(.L_x_37) ;  /* 0x00000000002c8947 */ /* 0x000fea0003800000 */
[----:B------:R-:W-:-:S04]  /*2fd0*/  UISETP.LT.AND UP0, UPT, UR9, 0x1, UPT ;  /* 0x000000010900788c */ /* 0x000fc8000bf01270 */
[----:B------:R-:W-:-:S04]  /*2fe0*/  USEL UR8, UR9, 0x1, UP0 ;  /* 0x0000000109087887 */ /* 0x000fc80008000000 */
[----:B------:R-:W-:-:S04]  /*2ff0*/  UIADD3 UR8, UR5, UR9, -UR8 ;  /* 0x0000000905087290 */ /* 0x000fc8000fffe808 */
[----:B------:R-:W-:-:S04]  /*3000*/  UIMAD.WIDE.U32 UR6, UR8, -0x45d1745d, URZ ;  /* 0xba2e8ba3080678a5 */ /* 0x000fc8000f8e003f */
[----:B------:R-:W-:-:S04]  /*3010*/  USHF.R.U32.HI UR6, URZ, 0x3, UR7 ;  /* 0x000000033f067899 */ /* 0x000fc80008011607 */
[----:B------:R-:W-:-:S04]  /*3020*/  UIMAD UR8, UR6, -0xb, UR8 ;  /* 0xfffffff5060878a4 */ /* 0x000fc8000f8e0208 */
[----:B------:R-:W-:-:S04]  /*3030*/  ULEA UR8, UR8, UR10, 0x3 ;  /* 0x0000000a08087291 */ /* 0x000fc8000f8e183f */
[----:B------:R-:W-:-:S06]  /*3040*/  UIADD3 UR8, UR8, 0x58, URZ ;  /* 0x0000005808087890 */ /* 0x000fcc000fffe03f */
[----:B------:R-:W-:-:S05]  /*3050*/  IMAD.U32 R12, RZ, RZ, UR8 ;  /* 0x00000008ff0c7e24 */ /* 0x000fca000f8e00ff */
[----:B------:R-:W-:-:S04]  /*3060*/  PRMT R12, R5, 0x654, R12 ;  /* 0x00000654050c7816 */ /* 0x000fc8000000000c */
[----:B------:R0:W-:Y:S03]  /*3070*/  SYNCS.ARRIVE.TRANS64.RED.A1T0 RZ, [R12+URZ], RZ ;  /* 0x000000ff0cff79a7 */ /* 0x0001e6000810043f */
.L_x_37:
[----:B------:R-:W-:Y:S05]  /*3080*/  BSYNC B0 ;  /* 0x0000000000007941 */ /* 0x000fea0003800000 */
.L_x_36:
[----:B------:R-:W-:Y:S05]  /*3090*/  @P1 BRA `(.L_x_34) ;  /* 0x0000000000041947 */ /* 0x000fea0003800000 */
[----:B------:R-:W-:Y:S01]  /*30a0*/  BPT.TRAP 0x1 ;  /* 0x000000040000795c */ /* 0x000fe20000300000 */
.L_x_34:
[----:B------:R-:W1:Y:S01]  /*30b0*/  LDC R16, c[0x0][0x288] ;  /* 0x0000a200ff107b82 */ /* 0x000e620000000800 */
[----:B------:R-:W-:Y:S01]  /*30c0*/  IMAD.SHL.U32 R33, R11, 0x40, RZ ;  /* 0x000000400b217824 */ /* 0x000fe200078e00ff */
[--C-:B0-----:R-:W-:Y:S01]  /*30d0*/  SHF.R.U32.HI R12, RZ, 0x2, R0.reuse ;  /* 0x00000002ff0c7819 */ /* 0x101fe20000011600 */
[----:B------:R-:W-:Y:S01]  /*30e0*/  UIADD3 UR5, UR9, UR5, URZ ;  /* 0x0000000509057290 */ /* 0x000fe2000fffe03f */
[----:B------:R-:W-:Y:S01]  /*30f0*/  LOP3.LUT R14, R0, 0x60, RZ, 0xc0, !PT ;  /* 0x00000060000e7812 */ /* 0x000fe200078ec0ff */
[----:B------:R-:W-:Y:S01]  /*3100*/  IMAD.SHL.U32 R34, R10, 0x100, RZ ;  /* 0x000001000a227824 */ /* 0x000fe200078e00ff */
[----:B------:R-:W-:Y:S01]  /*3110*/  SHF.R.U32.HI R15, RZ, 0x7, R0 ;  /* 0x00000007ff0f7819 */ /* 0x000fe20000011600 */
[----:B------:R-:W-:Y:S01]  /*3120*/  UISETP.GT.U32.AND UP0, UPT, UR5, 0xa, UPT ;  /* 0x0000000a0500788c */ /* 0x000fe2000bf04070 */
[----:B------:R-:W-:Y:S01]  /*3130*/  LOP3.LUT R13, R12, 0x7, RZ, 0xc0, !PT ;  /* 0x000000070c0d7812 */ /* 0x000fe200078ec0ff */
[C---:B------:R-:W-:Y:S01]  /*3140*/  IMAD.SHL.U32 R26, R0.reuse, 0x2, RZ ;  /* 0x00000002001a7824 */ /* 0x040fe200078e00ff */
[----:B------:R-:W-:Y:S01]  /*3150*/  SHF.R.U32.HI R14, RZ, 0x1, R14 ;  /* 0x00000001ff0e7819 */ /* 0x000fe2000001160e */
[----:B------:R-:W-:Y:S01]  /*3160*/  ULDC UR12, c[0x0][0x284] ;  /* 0x0000a100000c7ab9 */ /* 0x000fe20000000800 */
[----:B------:R-:W-:Y:S01]  /*3170*/  LOP3.LUT R12, R15, 0x1, RZ, 0xc0, !PT ;  /* 0x000000010f0c7812 */ /* 0x000fe200078ec0ff */
[----:B------:R-:W-:Y:S01]  /*3180*/  UISETP.LT.U32.AND UP0, UPT, UR9, 0xb, UP0 ;  /* 0x0000000b0900788c */ /* 0x000fe20008701070 */
[----:B------:R-:W-:Y:S01]  /*3190*/  IADD3 R17, RZ, -R14, -R13 ;  /* 0x8000000eff117210 */ /* 0x000fe20007ffe80d */
[----:B------:R-:W-:Y:S01]  /*31a0*/  UISETP.GE.U32.AND UP1, UPT, UR9, 0xb, UPT ;  /* 0x0000000b0900788c */ /* 0x000fe2000bf26070 */
[----:B------:R-:W-:Y:S01]  /*31b0*/  LOP3.LUT R15, R0, 0x3, RZ, 0xc0, !PT ;  /* 0x00000003000f7812 */ /* 0x000fe200078ec0ff */
[C---:B------:R-:W-:Y:S01]  /*31c0*/  IMAD.SHL.U32 R24, R12.reuse, 0x40, RZ ;  /* 0x000000400c187824 */ /* 0x040fe200078e00ff */
[----:B------:R-:W-:Y:S01]  /*31d0*/  SHF.R.S32.HI R29, RZ, 0x1f, R7 ;  /* 0x0000001fff1d7819 */ /* 0x000fe20000011407 */
[----:B------:R-:W-:Y:S01]  /*31e0*/  UIMAD.WIDE.U32 UR6, UR5, -0x45d1745d, URZ ;  /* 0xba2e8ba3050678a5 */ /* 0x000fe2000f8e003f */
[C---:B------:R-:W-:Y:S01]  /*31f0*/  LOP3.LUT R26, R33.reuse, 0x6, R26, 0xf8, !PT ;  /* 0x00000006211a7812 */ /* 0x040fe200078ef81a */
[----:B------:R-:W-:Y:S01]  /*3200*/  USEL UR8, URZ, 0x1, !UP0 ;  /* 0x000000013f087887 */ /* 0x000fe2000c000000 */
[----:B------:R-:W-:Y:S01]  /*3210*/  IMAD R17, R12, -0x40, R17 ;  /* 0xffffffc00c117824 */ /* 0x000fe200078e0211 */
[----:B------:R-:W-:Y:S01]  /*3220*/  ULDC.64 UR10, c[0x0][0x5d0] ;  /* 0x00017400000a7ab9 */ /* 0x000fe20000000a00 */
[----:B-1----:R-:W-:Y:S01]  /*3230*/  ISETP.GE.AND P0, PT, R33, R16, PT ;  /* 0x000000102100720c */ /* 0x002fe20003f06270 */
[----:B------:R-:W-:Y:S01]  /*3240*/  IMAD R12, R15, -0x2, R16 ;  /* 0xfffffffe0f0c7824 */ /* 0x000fe200078e0210 */
[----:B------:R-:W-:Y:S01]  /*3250*/  SHF.R.S32.HI R27, RZ, 0x1f, R26 ;  /* 0x0000001fff1b7819 */ /* 0x000fe2000001141a */
[----:B------:R-:W-:Y:S01]  /*3260*/  IMAD R16, R29, UR10, RZ ;  /* 0x0000000a1d107c24 */ /* 0x000fe2000f8e02ff */
[----:B------:R-:W-:Y:S01]  /*3270*/  ISETP.GE.OR P0, PT, R34, UR12, P0 ;  /* 0x0000000c22007c0c */ /* 0x000fe20008706670 */
[----:B------:R-:W-:Y:S01]  /*3280*/  USHF.R.U32.HI UR6, URZ, 0x3, UR7 ;  /* 0x000000033f067899 */ /* 0x000fe20008011607 */
[----:B------:R-:W-:Y:S01]  /*3290*/  LOP3.LUT R35, R24, 0x40, R13, 0xe2, !PT ;  /* 0x0000004018237812 */ /* 0x000fe200078ee20d */
[----:B------:R-:W-:Y:S01]  /*32a0*/  ULOP3.LUT UR4, UR4, UR8, URZ, 0x3c, !UPT ;  /* 0x0000000804047292 */ /* 0x000fe2000f8e3c3f */
[----:B------:R-:W-:Y:S01]  /*32b0*/  IMAD.WIDE R24, R10, 0x100, RZ ;  /* 0x000001000a187825 */ /* 0x000fe200078e02ff */
[----:B------:R-:W-:Y:S01]  /*32c0*/  UIMAD UR5, UR6, -0xb, UR5 ;  /* 0xfffffff5060578a4 */ /* 0x000fe2000f8e0205 */
[----:B------:R-:W-:Y:S01]  /*32d0*/  IADD3 R34, -R34, UR12, R17 ;  /* 0x0000000c22227c10 */ /* 0x000fe2000fffe111 */
[----:B------:R-:W-:Y:S01]  /*32e0*/  @UP1 ULOP3.LUT UR4, UR4, 0x1, UR6, 0x78, !UPT ;  /* 0x0000000104041892 */ /* 0x000fe2000f8e7806 */
[C---:B------:R-:W-:Y:S01]  /*32f0*/  IMAD R13, R7.reuse, UR11, R16 ;  /* 0x0000000b070d7c24 */ /* 0x040fe2000f8e0210 */
[----:B------:R-:W-:Y:S01]  /*3300*/  LOP3.LUT R35, R24, R35, R14, 0xfe, !PT ;  /* 0x0000002318237212 */ /* 0x000fe200078efe0e */
[----:B------:R-:W-:-:S04]  /*3310*/  IMAD.WIDE.U32 R10, R7, UR10, R26 ;  /* 0x0000000a070a7c25 */ /* 0x000fc8000f8e001a */
[----:B------:R-:W-:Y:S02]  /*3320*/  IMAD.IADD R11, R11, 0x1, R13 ;  /* 0x000000010b0b7824 */ /* 0x000fe400078e020d */
[----:B------:R-:W-:Y:S02]  /*3330*/  IMAD.IADD R33, R12, 0x1, -R33 ;  /* 0x000000010c217824 */ /* 0x000fe400078e0a21 */
[----:B------:R-:W-:Y:S01]  /*3340*/  IMAD.MOV.U32 R32, RZ, RZ, -0x1 ;  /* 0xffffffffff207424 */ /* 0x000fe200078e00ff */
[----:B------:R-:W-:Y:S06]  /*3350*/  @P0 BRA `(.L_x_38) ;  /* 0x0000004800040947 */ /* 0x000fec0003800000 */
[----:B------:R-:W0:Y:S01]  /*3360*/  LDC.64 R30, c[0x0][0x5c8] ;  /* 0x00017200ff1e7b82 */ /* 0x000e220000000a00 */
[----:B------:R-:W-:Y:S01]  /*3370*/  ULDC.64 UR6, c[0x0][0x5c0] ;  /* 0x0001700000067ab9 */ /* 0x000fe20000000a00 */
[----:B------:R-:W-:Y:S01]  /*3380*/  BSSY B0, `(.L_x_38) ;  /* 0x000047e000007945 */ /* 0x000fe20003800000 */
[-C--:B0-----:R-:W-:Y:S02]  /*3390*/  IMAD R12, R25, R30.reuse, RZ ;  /* 0x0000001e190c7224 */ /* 0x081fe400078e02ff */
[----:B------:R-:W-:-:S04]  /*33a0*/  IMAD.WIDE.U32 R10, R35, R30, R10 ;  /* 0x0000001e230a7225 */ /* 0x000fc800078e000a */
[----:B------:R-:W-:Y:S01]  /*33b0*/  IMAD R15, R35, R31, R12 ;  /* 0x0000001f230f7224 */ /* 0x000fe200078e020c */
[----:B------:R-:W-:Y:S01]  /*33c0*/  IADD3 R16, P4, R10, UR6, RZ ;  /* 0x000000060a107c10 */ /* 0x000fe2000ff9e0ff */
[C---:B------:R-:W-:Y:S01]  /*33d0*/  IMAD.SHL.U32 R13, R30.reuse, 0x80, RZ ;  /* 0x000000801e0d7824 */ /* 0x040fe200078e00ff */
[C---:B------:R-:W-:Y:S01]  /*33e0*/  LEA R28, P2, R30.reuse, R10, 0x3 ;  /* 0x0000000a1e1c7211 */ /* 0x040fe200078418ff */
[----:B------:R-:W-:Y:S01]  /*33f0*/  IMAD.IADD R36, R11, 0x1, R15 ;  /* 0x000000010b247824 */ /* 0x000fe200078e020f */
[----:B------:R-:W-:Y:S02]  /*3400*/  SHF.L.U64.HI R11, R30, 0x7, R31 ;  /* 0x000000071e0b7819 */ /* 0x000fe4000001021f */
[----:B------:R-:W-:Y:S02]  /*3410*/  IADD3 R12, P1, P0, R10, UR6, R13 ;  /* 0x000000060a0c7c10 */ /* 0x000fe4000f83e00d */
[----:B------:R-:W-:Y:S02]  /*3420*/  IADD3.X R17, R36, UR7, RZ, P4, !PT ;  /* 0x0000000724117c10 */ /* 0x000fe4000a7fe4ff */
[----:B---3-5:R-:W-:-:S02]  /*3430*/  FSETP.NEU.AND P4, PT, R9, RZ, PT ;  /* 0x000000ff0900720b */ /* 0x028fc40003f8d000 */
[----:B------:R-:W-:Y:S02]  /*3440*/  LEA.HI.X R30, R30, R36, R31, 0x3, P2 ;  /* 0x000000241e1e7211 */ /* 0x000fe400010f1c1f */
[C---:B------:R-:W-:Y:S02]  /*3450*/  IADD3 R14, P2, R28.reuse, UR6, RZ ;  /* 0x000000061c0e7c10 */ /* 0x040fe4000ff5e0ff */
[----:B------:R-:W-:Y:S02]  /*3460*/  IADD3 R10, P5, P6, R28, UR6, R13 ;  /* 0x000000061c0a7c10 */ /* 0x000fe4000febe00d */
[--C-:B------:R-:W-:Y:S02]  /*3470*/  IADD3.X R13, R36, UR7, R11.reuse, P1, P0 ;  /* 0x00000007240d7c10 */ /* 0x100fe40008fe040b */
[C---:B------:R-:W-:Y:S02]  /*3480*/  IADD3.X R15, R30.reuse, UR7, RZ, P2, !PT ;  /* 0x000000071e0f7c10 */ /* 0x040fe400097fe4ff */
[----:B------:R-:W-:Y:S01]  /*3490*/  IADD3.X R11, R30, UR7, R11, P5, P6 ;  /* 0x000000071e0b7c10 */ /* 0x000fe2000afec40b */
[----:B------:R-:W-:Y:S06]  /*34a0*/  @!P4 BRA `(.L_x_39) ;  /* 0x00000034009cc947 */ /* 0x000fec0003800000 */
[----:B------:R-:W-:Y:S01]  /*34b0*/  ULDC.64 UR6, c[0x0][0x5b8] ;  /* 0x00016e0000067ab9 */ /* 0x000fe20000000a00 */
[----:B------:R-:W-:Y:S01]  /*34c0*/  ISETP.GE.AND P0, PT, R34, 0x1, PT ;  /* 0x000000012200780c */ /* 0x000fe20003f06270 */
[----:B------:R-:W-:Y:S01]  /*34d0*/  IMAD R28, R29, UR6, RZ ;  /* 0x000000061d1c7c24 */ /* 0x000fe2000f8e02ff */
[----:B------:R-:W-:Y:S01]  /*34e0*/  ULDC.64 UR10, c[0x0][0x5a8] ;  /* 0x00016a00000a7ab9 */ /* 0x000fe20000000a00 */
[----:B------:R-:W-:Y:S01]  /*34f0*/  IMAD.WIDE.U32 R26, R7, UR6, R26 ;  /* 0x00000006071a7c25 */ /* 0x000fe2000f8e001a */
[----:B------:R-:W-:Y:S01]  /*3500*/  ISETP.LT.OR P4, PT, R33, 0x1, !P0 ;  /* 0x000000012100780c */ /* 0x000fe20004781670 */
[----:B------:R-:W-:Y:S02]  /*3510*/  BSSY B1, `(.L_x_40) ;  /* 0x000000c000017945 */ /* 0x000fe40003800000 */
[----:B------:R-:W-:Y:S01]  /*3520*/  IMAD R7, R7, UR7, R28 ;  /* 0x0000000707077c24 */ /* 0x000fe2000f8e021c */
[----:B------:R-:W-:Y:S02]  /*3530*/  ULDC.64 UR6, c[0x0][0x5b0] ;  /* 0x00016c0000067ab9 */ /* 0x000fe40000000a00 */
[----:B------:R-:W-:-:S02]  /*3540*/  IMAD R30, R25, UR6, RZ ;  /* 0x00000006191e7c24 */ /* 0x000fc4000f8e02ff */
[----:B------:R-:W-:Y:S02]  /*3550*/  IMAD.IADD R27, R27, 0x1, R7 ;  /* 0x000000011b1b7824 */ /* 0x000fe400078e0207 */
[C---:B------:R-:W-:Y:S02]  /*3560*/  IMAD R7, R35.reuse, UR7, R30 ;  /* 0x0000000723077c24 */ /* 0x040fe4000f8e021e */
[----:B------:R-:W-:-:S03]  /*3570*/  IMAD.WIDE.U32 R28, R35, UR6, R26 ;  /* 0x00000006231c7c25 */ /* 0x000fc6000f8e001a */
[----:B------:R-:W-:-:S04]  /*3580*/  IADD3 R28, P1, R28, UR10, RZ ;  /* 0x0000000a1c1c7c10 */ /* 0x000fc8000ff3e0ff */
[--C-:B------:R-:W-:Y:S02]  /*3590*/  IADD3.X R29, R29, UR11, R7.reuse, P1, !PT ;  /* 0x0000000b1d1d7c10 */ /* 0x100fe40008ffe407 */
[----:B------:R-:W-:Y:S01]  /*35a0*/  PRMT R7, RZ, 0x7610, R7 ;  /* 0x00007610ff077816 */ /* 0x000fe20000000007 */
[----:B------:R-:W-:Y:S06]  /*35b0*/  @P4 BRA `(.L_x_41) ;  /* 0x0000000000044947 */ /* 0x000fec0003800000 */
[----:B------:R0:W5:Y:S02]  /*35c0*/  LDG.E.U8 R7, desc[UR16][R28.64] ;  /* 0x000000101c077981 */ /* 0x000164000c1e1100 */
.L_x_41:
[----:B------:R-:W-:Y:S05]  /*35d0*/  BSYNC B1 ;  /* 0x0000000000017941 */ /* 0x000fea0003800000 */
.L_x_40:
[----:B-----5:R-:W-:Y:S01]  /*35e0*/  LOP3.LUT R7, R7, 0xff, RZ, 0xc0, !PT ;  /* 0x000000ff07077812 */ /* 0x020fe200078ec0ff */
[----:B------:R-:W-:Y:S01]  /*35f0*/  BSSY B1, `(.L_x_42) ;  /* 0x000000b000017945 */ /* 0x000fe20003800000 */
[----:B------:R-:W-:Y:S02]  /*3600*/  ISETP.LT.OR P2, PT, R33, 0x2, !P0 ;  /* 0x000000022100780c */ /* 0x000fe40004741670 */
[----:B------:R-:W-:-:S05]  /*3610*/  F2FP.F16.E4M3.UNPACK_B R7, R7 ;  /* 0x00000007ff07723e */ /* 0x000fca00020006ff */
[----:B------:R-:W-:Y:S01]  /*3620*/  HADD2.F32 R30, -RZ, R7.H0_H0 ;  /* 0x20000007ff1e7230 */ /* 0x000fe20000004100 */
[----:B------:R-:W-:-:S04]  /*3630*/  PRMT R7, RZ, 0x7610, R7 ;  /* 0x00007610ff077816 */ /* 0x000fc80000000007 */
[----:B------:R-:W-:-:S04]  /*3640*/  FMUL R30, R30, R9 ;  /* 0x000000091e1e7220 */ /* 0x000fc80000400000 */
[----:B--2---:R-:W-:-:S05]  /*3650*/  FFMA R30, R147, R8, R30 ;  /* 0x00000008931e7223 */ /* 0x004fca000000001e */
[----:B------:R-:W-:-:S05]  /*3660*/  F2FP.SATFINITE.E4M3.F32.PACK_AB_MERGE_C R31, RZ, R30, RZ ;  /* 0x0000001eff1f723e */ /* 0x000fca00048070ff */
[----:B------:R1:W-:Y:S01]  /*3670*/  @!P4 STG.E.U8 desc[UR16][R16.64], R31 ;  /* 0x0000001f1000c986 */ /* 0x0003e2000c101110 */
[----:B------:R-:W-:Y:S05]  /*3680*/  @P2 BRA `(.L_x_43) ;  /* 0x0000000000042947 */ /* 0x000fea0003800000 */
[----:B------:R2:W5:Y:S02]  /*3690*/  LDG.E.U8 R7, desc[UR16][R28.64+0x1] ;  /* 0x000001101c077981 */ /* 0x000564000c1e1100 */
.L_x_43:
[----:B------:R-:W-:Y:S05]  /*36a0*/  BSYNC B1 ;  /* 0x0000000000017941 */ /* 0x000fea0003800000 */
.L_x_42:
[----:B-----5:R-:W-:Y:S01]  /*36b0*/  LOP3.LUT R7, R7, 0xff, RZ, 0xc0, !PT ;  /* 0x000000ff07077812 */ /* 0x020fe200078ec0ff */
[----:B------:R-:W-:Y:S01]  /*36c0*/  BSSY B1, `(.L_x_44) ;  /* 0x0000013000017945 */ /* 0x000fe20003800000 */
[----:B------:R-:W-:Y:S02]  /*36d0*/  IADD3 R37, P1, R35, 0x8, RZ ;  /* 0x0000000823257810 */ /* 0x000fe40007f3e0ff */
[----:B------:R-:W-:-:S03]  /*36e0*/  F2FP.F16.E4M3.UNPACK_B R7, R7 ;  /* 0x00000007ff07723e */ /* 0x000fc600020006ff */
[----:B-1----:R-:W-:Y:S01]  /*36f0*/  IMAD.X R31, RZ, RZ, R25, P1 ;  /* 0x000000ffff1f7224 */ /* 0x002fe200008e0619 */
[----:B------:R-:W-:Y:S01]  /*3700*/  ISETP.GE.AND P1, PT, R34, 0x9, PT ;  /* 0x000000092200780c */ /* 0x000fe20003f26270 */
[----:B------:R-:W-:Y:S02]  /*3710*/  HADD2.F32 R30, -RZ, R7.H0_H0 ;  /* 0x20000007ff1e7230 */ /* 0x000fe40000004100 */
[----:B------:R-:W-:Y:S01]  /*3720*/  IMAD R36, R31, UR6, RZ ;  /* 0x000000061f247c24 */ /* 0x000fe2000f8e02ff */
[----:B------:R-:W-:Y:S02]  /*3730*/  ISETP.LT.OR P5, PT, R33, 0x1, !P1 ;  /* 0x000000012100780c */ /* 0x000fe40004fa1670 */
[----:B------:R-:W-:Y:S01]  /*3740*/  FMUL R7, R30, R9 ;  /* 0x000000091e077220 */ /* 0x000fe20000400000 */
[----:B------:R-:W-:-:S04]  /*3750*/  IMAD.WIDE.U32 R30, R37, UR6, R26 ;  /* 0x00000006251e7c25 */ /* 0x000fc8000f8e001a */
[----:B------:R-:W-:Y:S01]  /*3760*/  FFMA R7, R142, R8, R7 ;  /* 0x000000088e077223 */ /* 0x000fe20000000007 */
[----:B------:R-:W-:Y:S01]  /*3770*/  IMAD R37, R37, UR7, R36 ;  /* 0x0000000725257c24 */ /* 0x000fe2000f8e0224 */
[----:B------:R-:W-:-:S03]  /*3780*/  IADD3 R30, P4, R30, UR10, RZ ;  /* 0x0000000a1e1e7c10 */ /* 0x000fc6000ff9e0ff */
[----:B------:R-:W-:Y:S02]  /*3790*/  F2FP.SATFINITE.E4M3.F32.PACK_AB_MERGE_C R39, RZ, R7, RZ ;  /* 0x00000007ff27723e */ /* 0x000fe400048070ff */
[----:B------:R-:W-:Y:S02]  /*37a0*/  IADD3.X R31, R31, UR11, R37, P4, !PT ;  /* 0x0000000b1f1f7c10 */ /* 0x000fe4000a7fe425 */
[----:B------:R-:W-:Y:S01]  /*37b0*/  PRMT R7, RZ, 0x7610, R7 ;  /* 0x00007610ff077816 */ /* 0x000fe20000000007 */
[----:B------:R1:W-:Y:S01]  /*37c0*/  @!P2 STG.E.U8 desc[UR16][R16.64+0x1], R39 ;  /* 0x000001271000a986 */ /* 0x0003e2000c101110 */
[----:B------:R-:W-:Y:S05]  /*37d0*/  @P5 BRA `(.L_x_45) ;  /* 0x0000000000045947 */ /* 0x000fea0003800000 */
[----:B------:R3:W5:Y:S02]  /*37e0*/  LDG.E.U8 R7, desc[UR16][R30.64] ;  /* 0x000000101e077981 */ /* 0x000764000c1e1100 */
.L_x_45:
[----:B------:R-:W-:Y:S05]  /*37f0*/  BSYNC B1 ;  /* 0x0000000000017941 */ /* 0x000fea0003800000 */
.L_x_44:
[----:B-----5:R-:W-:Y:S01]  /*3800*/  LOP3.LUT R7, R7, 0xff, RZ, 0xc0, !PT ;  /* 0x000000ff07077812 */ /* 0x020fe200078ec0ff */
[----:B------:R-:W-:Y:S01]  /*3810*/  BSSY B1, `(.L_x_46) ;  /* 0x000000b000017945 */ /* 0x000fe20003800000 */
[----:B------:R-:W-:Y:S02]  /*3820*/  ISETP.LT.OR P2, PT, R33, 0x2, !P1 ;  /* 0x000000022100780c */ /* 0x000fe40004f41670 */
[----:B------:R-:W-:-:S05]  /*3830*/  F2FP.F16.E4M3.UNPACK_B R7, R7 ;  /* 0x00000007ff07723e */ /* 0x000fca00020006ff */
[----:B------:R-:W-:Y:S01]  /*3840*/  HADD2.F32 R36, -RZ, R7.H0_H0 ;  /* 0x20000007ff247230 */ /* 0x000fe20000004100 */
[----:B------:R-:W-:-:S04]  /*3850*/  PRMT R7, RZ, 0x7610, R7 ;  /* 0x00007610ff077816 */ /* 0x000fc80000000007 */
[----:B------:R-:W-:-:S04]  /*3860*/  FMUL R36, R36, R9 ;  /* 0x0000000924247220 */ /* 0x000fc80000400000 */
[----:B------:R-:W-:-:S05]  /*3870*/  FFMA R36, R145, R8, R36 ;  /* 0x0000000891247223 */ /* 0x000fca0000000024 */
[----:B------:R-:W-:-:S05]  /*3880*/  F2FP.SATFINITE.E4M3.F32.PACK_AB_MERGE_C R37, RZ, R36, RZ ;  /* 0x00000024ff25723e */ /* 0x000fca00048070ff */
[----:B------:R4:W-:Y:S01]  /*3890*/  @!P5 STG.E.U8 desc[UR16][R14.64], R37 ;  /* 0x000000250e00d986 */ /* 0x0009e2000c101110 */
[----:B------:R-:W-:Y:S05]  /*38a0*/  @P2 BRA `(.L_x_47) ;  /* 0x0000000000042947 */ /* 0x000fea0003800000 */
[----:B------:R0:W5:Y:S02]  /*38b0*/  LDG.E.U8 R7, desc[UR16][R30.64+0x1] ;  /* 0x000001101e077981 */ /* 0x000164000c1e1100 */
.L_x_47:
[----:B------:R-:W-:Y:S05]  /*38c0*/  BSYNC B1 ;  /* 0x0000000000017941 */ /* 0x000fea0003800000 */
.L_x_46:
[----:B-----5:R-:W-:Y:S01]  /*38d0*/  LOP3.LUT R7, R7, 0xff, RZ, 0xc0, !PT ;  /* 0x000000ff07077812 */ /* 0x020fe200078ec0ff */
[----:B------:R-:W-:Y:S01]  /*38e0*/  BSSY B1, `(.L_x_48) ;  /* 0x000000b000017945 */ /* 0x000fe20003800000 */
[----:B------:R-:W-:Y:S02]  /*38f0*/  ISETP.LT.OR P4, PT, R33, 0x9, !P0 ;  /* 0x000000092100780c */ /* 0x000fe40004781670 */
[----:B------:R-:W-:-:S05]  /*3900*/  F2FP.F16.E4M3.UNPACK_B R7, R7 ;  /* 0x00000007ff07723e */ /* 0x000fca00020006ff */
[----:B------:R-:W-:-:S05]  /*3910*/  HADD2.F32 R36, -RZ, R7.H0_H0 ;  /* 0x20000007ff247230 */ /* 0x000fca0000004100 */
[----:B------:R-:W-:-:S04]  /*3920*/  FMUL R7, R36, R9 ;  /* 0x0000000924077220 */ /* 0x000fc80000400000 */
[----:B------:R-:W-:-:S05]  /*3930*/  FFMA R7, R140, R8, R7 ;  /* 0x000000088c077223 */ /* 0x000fca0000000007 */
[----:B----4-:R-:W-:Y:S02]  /*3940*/  F2FP.SATFINITE.E4M3.F32.PACK_AB_MERGE_C R37, RZ, R7, RZ ;  /* 0x00000007ff25723e */ /* 0x010fe400048070ff */
[----:B------:R-:W-:-:S03]  /*3950*/  PRMT R7, RZ, 0x7610, R7 ;  /* 0x00007610ff077816 */ /* 0x000fc60000000007 */
[----:B------:R4:W-:Y:S01]  /*3960*/  @!P2 STG.E.U8 desc[UR16][R14.64+0x1], R37 ;  /* 0x000001250e00a986 */ /* 0x0009e2000c101110 */
[----:B------:R-:W-:Y:S05]  /*3970*/  @P4 BRA `(.L_x_49) ;  /* 0x0000000000044947 */ /* 0x000fea0003800000 */
[----:B------:R0:W5:Y:S02]  /*3980*/  LDG.E.U8 R7, desc[UR16][R28.64+0x8] ;  /* 0x000008101c077981 */ /* 0x000164000c1e1100 */
.L_x_49:
[----:B------:R-:W-:Y:S05]  /*3990*/  BSYNC B1 ;  /* 0x0000000000017941 */ /* 0x000fea0003800000 */
.L_x_48:
        /* <DEDUP_REMOVED lines=8> */
[----:B----4-:R-:W-:-:S05]  /*3a20*/  F2FP.SATFINITE.E4M3.F32.PACK_AB_MERGE_C R37, RZ, R36, RZ ;  /* 0x00000024ff25723e */ /* 0x010fca00048070ff */
[----:B------:R4:W-:Y:S01]  /*3a30*/  @!P4 STG.E.U8 desc[UR16][R16.64+0x8], R37 ;  /* 0x000008251000c986 */ /* 0x0009e2000c101110 */
[----:B------:R-:W-:Y:S05]  /*3a40*/  @P2 BRA `(.L_x_51) ;  /* 0x0000000000042947 */ /* 0x000fea0003800000 */
[----:B------:R0:W5:Y:S02]  /*3a50*/  LDG.E.U8 R7, desc[UR16][R28.64+0x9] ;  /* 0x000009101c077981 */ /* 0x000164000c1e1100 */
.L_x_51:
[----:B------:R-:W-:Y:S05]  /*3a60*/  BSYNC B1 ;  /* 0x0000000000017941 */ /* 0x000fea0003800000 */
.L_x_50:
        /* <DEDUP_REMOVED lines=12> */
.L_x_53:
[----:B------:R-:W-:Y:S05]  /*3b30*/  BSYNC B1 ;  /* 0x0000000000017941 */ /* 0x000fea0003800000 */
.L_x_52:
        /* <DEDUP_REMOVED lines=12> */
.L_x_55:
[----:B------:R-:W-:Y:S05]  /*3c00*/  BSYNC B1 ;  /* 0x0000000000017941 */ /* 0x000fea0003800000 */
.L_x_54:
        /* <DEDUP_REMOVED lines=12> */
.L_x_57:
[----:B------:R-:W-:Y:S05]  /*3cd0*/  BSYNC B1 ;  /* 0x0000000000017941 */ /* 0x000fea0003800000 */
.L_x_56:
        /* <DEDUP_REMOVED lines=12> */
.L_x_59:
[----:B------:R-:W-:Y:S05]  /*3da0*/  BSYNC B1 ;  /* 0x0000000000017941 */ /* 0x000fea0003800000 */
.L_x_58:
        /* <DEDUP_REMOVED lines=12> */
.L_x_61:
[----:B------:R-:W-:Y:S05]  /*3e70*/  BSYNC B1 ;  /* 0x0000000000017941 */ /* 0x000fea0003800000 */
.L_x_60:
        /* <DEDUP_REMOVED lines=12> */
.L_x_63:
[----:B------:R-:W-:Y:S05]  /*3f40*/  BSYNC B1 ;  /* 0x0000000000017941 */ /* 0x000fea0003800000 */
.L_x_62:
        /* <DEDUP_REMOVED lines=12> */
.L_x_65:
[----:B------:R-:W-:Y:S05]  /*4010*/  BSYNC B1 ;  /* 0x0000000000017941 */ /* 0x000fea0003800000 */
.L_x_64:
        /* <DEDUP_REMOVED lines=12> */
.L_x_67:
[----:B------:R-:W-:Y:S05]  /*40e0*/  BSYNC B1 ;  /* 0x0000000000017941 */ /* 0x000fea0003800000 */
.L_x_66:
        /* <DEDUP_REMOVED lines=12> */
.L_x_69:
[----:B------:R-:W-:Y:S05]  /*41b0*/  BSYNC B1 ;  /* 0x0000000000017941 */ /* 0x000fea0003800000 */
.L_x_68:
        /* <DEDUP_REMOVED lines=12> */
.L_x_71:
[----:B------:R-:W-:Y:S05]  /*4280*/  BSYNC B1 ;  /* 0x0000000000017941 */ /* 0x000fea0003800000 */
.L_x_70:
        /* <DEDUP_REMOVED lines=12> */
.L_x_73:
[----:B------:R-:W-:Y:S05]  /*4350*/  BSYNC B1 ;  /* 0x0000000000017941 */ /* 0x000fea0003800000 */
.L_x_72:
        /* <DEDUP_REMOVED lines=12> */
.L_x_75:
[----:B------:R-:W-:Y:S05]  /*4420*/  BSYNC B1 ;  /* 0x0000000000017941 */ /* 0x000fea0003800000 */
.L_x_74:
        /* <DEDUP_REMOVED lines=12> */
.L_x_77:
[----:B------:R-:W-:Y:S05]  /*44f0*/  BSYNC B1 ;  /* 0x0000000000017941 */ /* 0x000fea0003800000 */
.L_x_76:
        /* <DEDUP_REMOVED lines=12> */
.L_x_79:
[----:B------:R-:W-:Y:S05]  /*45c0*/  BSYNC B1 ;  /* 0x0000000000017941 */ /* 0x000fea0003800000 */
.L_x_78:
        /* <DEDUP_REMOVED lines=12> */
.L_x_81:
[----:B------:R-:W-:Y:S05]  /*4690*/  BSYNC B1 ;  /* 0x0000000000017941 */ /* 0x000fea0003800000 */
.L_x_80:
        /* <DEDUP_REMOVED lines=12> */
.L_x_83:
[----:B------:R-:W-:Y:S05]  /*4760*/  BSYNC B1 ;  /* 0x0000000000017941 */ /* 0x000fea0003800000 */
.L_x_82:
        /* <DEDUP_REMOVED lines=12> */
.L_x_85:
[----:B------:R-:W-:Y:S05]  /*4830*/  BSYNC B1 ;  /* 0x0000000000017941 */ /* 0x000fea0003800000 */
.L_x_84:
        /* <DEDUP_REMOVED lines=12> */
.L_x_87:
[----:B------:R-:W-:Y:S05]  /*4900*/  BSYNC B1 ;  /* 0x0000000000017941 */ /* 0x000fea0003800000 */
.L_x_86:
        /* <DEDUP_REMOVED lines=12> */
.L_x_89:
[----:B------:R-:W-:Y:S05]  /*49d0*/  BSYNC B1 ;  /* 0x0000000000017941 */ /* 0x000fea0003800000 */
.L_x_88:
        /* <DEDUP_REMOVED lines=12> */
.L_x_91:
[----:B------:R-:W-:Y:S05]  /*4aa0*/  BSYNC B1 ;  /* 0x0000000000017941 */ /* 0x000fea0003800000 */
.L_x_90:
        /* <DEDUP_REMOVED lines=12> */
.L_x_93:
[----:B------:R-:W-:Y:S05]  /*4b70*/  BSYNC B1 ;  /* 0x0000000000017941 */ /* 0x000fea0003800000 */
.L_x_92:
        /* <DEDUP_REMOVED lines=12> */
.L_x_95:
[----:B------:R-:W-:Y:S05]  /*4c40*/  BSYNC B1 ;  /* 0x0000000000017941 */ /* 0x000fea0003800000 */
.L_x_94:
        /* <DEDUP_REMOVED lines=12> */
.L_x_97:
[----:B------:R-:W-:Y:S05]  /*4d10*/  BSYNC B1 ;  /* 0x0000000000017941 */ /* 0x000fea0003800000 */
.L_x_96:
        /* <DEDUP_REMOVED lines=12> */
.L_x_99:
[----:B------:R-:W-:Y:S05]  /*4de0*/  BSYNC B1 ;  /* 0x0000000000017941 */ /* 0x000fea0003800000 */
.L_x_98:
[----:B-----5:R-:W-:Y:S01]  /*4df0*/  LOP3.LUT R7, R7, 0xff, RZ, 0xc0, !PT ;  /* 0x000000ff07077812 */ /* 0x020fe200078ec0ff */
[----:B------:R-:W-:Y:S01]  /*4e00*/  BSSY B1, `(.L_x_100) ;  /* 0x000000b000017945 */ /* 0x000fe20003800000 */
[----:B------:R-:W-:Y:S02]  /*4e10*/  ISETP.LT.OR P2, PT, R33, 0x39, !P1 ;  /* 0x000000392100780c */ /* 0x000fe40004f41670 */
[----:B------:R-:W-:-:S05]  /*4e20*/  F2FP.F16.E4M3.UNPACK_B R7, R7 ;  /* 0x00000007ff07723e */ /* 0x000fca00020006ff */
[----:B0-2---:R-:W-:-:S05]  /*4e30*/  HADD2.F32 R28, -RZ, R7.H0_H0 ;  /* 0x20000007ff1c7230 */ /* 0x005fca0000004100 */
[----:B------:R-:W-:-:S04]  /*4e40*/  FMUL R7, R28, R9 ;  /* 0x000000091c077220 */ /* 0x000fc80000400000 */
[----:B------:R-:W-:-:S05]  /*4e50*/  FFMA R7, R114, R8, R7 ;  /* 0x0000000872077223 */ /* 0x000fca0000000007 */
[----:B------:R-:W-:Y:S02]  /*4e60*/  F2FP.SATFINITE.E4M3.F32.PACK_AB_MERGE_C R29, RZ, R7, RZ ;  /* 0x00000007ff1d723e */ /* 0x000fe400048070ff */
[----:B------:R-:W-:-:S03]  /*4e70*/  PRMT R7, RZ, 0x7610, R7 ;  /* 0x00007610ff077816 */ /* 0x000fc60000000007 */
[----:B------:R0:W-:Y:S01]  /*4e80*/  @!P0 STG.E.U8 desc[UR16][R16.64+0x39], R29 ;  /* 0x0000391d10008986 */ /* 0x0001e2000c101110 */
[----:B------:R-:W-:Y:S05]  /*4e90*/  @P2 BRA `(.L_x_101) ;  /* 0x0000000000042947 */ /* 0x000fea0003800000 */
[----:B------:R2:W5:Y:S02]  /*4ea0*/  LDG.E.U8 R7, desc[UR16][R30.64+0x38] ;  /* 0x000038101e077981 */ /* 0x000564000c1e1100 */
.L_x_101:
[----:B------:R-:W-:Y:S05]  /*4eb0*/  BSYNC B1 ;  /* 0x0000000000017941 */ /* 0x000fea0003800000 */
.L_x_100:
[----:B-----5:R-:W-:Y:S01]  /*4ec0*/  LOP3.LUT R7, R7, 0xff, RZ, 0xc0, !PT ;  /* 0x000000ff07077812 */ /* 0x020fe200078ec0ff */
[----:B------:R-:W-:Y:S01]  /*4ed0*/  BSSY B1, `(.L_x_102) ;  /* 0x000000b000017945 */ /* 0x000fe20003800000 */
[----:B------:R-:W-:Y:S02]  /*4ee0*/  ISETP.LT.OR P1, PT, R33, 0x3a, !P1 ;  /* 0x0000003a2100780c */ /* 0x000fe40004f21670 */
[----:B------:R-:W-:-:S05]  /*4ef0*/  F2FP.F16.E4M3.UNPACK_B R7, R7 ;  /* 0x00000007ff07723e */ /* 0x000fca00020006ff */
[----:B01--4-:R-:W-:Y:S01]  /*4f00*/  HADD2.F32 R16, -RZ, R7.H0_H0 ;  /* 0x20000007ff107230 */ /* 0x013fe20000004100 */
[----:B------:R-:W-:-:S04]  /*4f10*/  PRMT R7, RZ, 0x7610, R7 ;  /* 0x00007610ff077816 */ /* 0x000fc80000000007 */
[----:B------:R-:W-:-:S04]  /*4f20*/  FMUL R16, R16, R9 ;  /* 0x0000000910107220 */ /* 0x000fc80000400000 */
[----:B------:R-:W-:-:S05]  /*4f30*/  FFMA R16, R117, R8, R16 ;  /* 0x0000000875107223 */ /* 0x000fca0000000010 */
[----:B------:R-:W-:-:S05]  /*4f40*/  F2FP.SATFINITE.E4M3.F32.PACK_AB_MERGE_C R17, RZ, R16, RZ ;  /* 0x00000010ff11723e */ /* 0x000fca00048070ff */
[----:B------:R0:W-:Y:S01]  /*4f50*/  @!P2 STG.E.U8 desc[UR16][R14.64+0x38], R17 ;  /* 0x000038110e00a986 */ /* 0x0001e2000c101110 */
[----:B------:R-:W-:Y:S05]  /*4f60*/  @P1 BRA `(.L_x_103) ;  /* 0x0000000000041947 */ /* 0x000fea0003800000 */
[----:B------:R1:W5:Y:S02]  /*4f70*/  LDG.E.U8 R7, desc[UR16][R30.64+0x39] ;  /* 0x000039101e077981 */ /* 0x000364000c1e1100 */
.L_x_103:
[----:B------:R-:W-:Y:S05]  /*4f80*/  BSYNC B1 ;  /* 0x0000000000017941 */ /* 0x000fea0003800000 */
.L_x_102:
[----:B-----5:R-:W-:Y:S01]  /*4f90*/  LOP3.LUT R7, R7, 0xff, RZ, 0xc0, !PT ;  /* 0x000000ff07077812 */ /* 0x020fe200078ec0ff */
[----:B------:R-:W-:Y:S01]  /*4fa0*/  BSSY B1, `(.L_x_104) ;  /* 0x0000013000017945 */ /* 0x000fe20003800000 */
[----:B------:R-:W-:Y:S02]  /*4fb0*/  IADD3 R29, P0, R35, 0x80, RZ ;  /* 0x00000080231d7810 */ /* 0x000fe40007f1e0ff */
[----:B------:R-:W-:-:S03]  /*4fc0*/  F2FP.F16.E4M3.UNPACK_B R7, R7 ;  /* 0x00000007ff07723e */ /* 0x000fc600020006ff */
[----:B0-----:R-:W-:Y:S01]  /*4fd0*/  IMAD.X R17, RZ, RZ, R25, P0 ;  /* 0x000000ffff117224 */ /* 0x001fe200000e0619 */
        /* <DEDUP_REMOVED lines=9> */
[----:B-123--:R-:W-:Y:S02]  /*5070*/  F2FP.SATFINITE.E4M3.F32.PACK_AB_MERGE_C R31, RZ, R7, RZ ;  /* 0x00000007ff1f723e */ /* 0x00efe400048070ff */
[----:B------:R-:W-:Y:S02]  /*5080*/  IADD3.X R17, R17, UR11, R29, P2, !PT ;  /* 0x0000000b11117c10 */ /* 0x000fe400097fe41d */
[----:B------:R-:W-:Y:S01]  /*5090*/  PRMT R7, RZ, 0x7610, R7 ;  /* 0x00007610ff077816 */ /* 0x000fe20000000007 */
[----:B------:R0:W-:Y:S01]  /*50a0*/  @!P1 STG.E.U8 desc[UR16][R14.64+0x39], R31 ;  /* 0x0000391f0e009986 */ /* 0x0001e2000c101110 */
[----:B------:R-:W-:Y:S05]  /*50b0*/  @P4 BRA `(.L_x_105) ;  /* 0x0000000000044947 */ /* 0x000fea0003800000 */
[----:B------:R1:W5:Y:S02]  /*50c0*/  LDG.E.U8 R7, desc[UR16][R16.64] ;  /* 0x0000001010077981 */ /* 0x000364000c1e1100 */
.L_x_105:
[----:B------:R-:W-:Y:S05]  /*50d0*/  BSYNC B1 ;  /* 0x0000000000017941 */ /* 0x000fea0003800000 */
.L_x_104:
[----:B-----5:R-:W-:Y:S01]  /*50e0*/  LOP3.LUT R7, R7, 0xff, RZ, 0xc0, !PT ;  /* 0x000000ff07077812 */ /* 0x020fe200078ec0ff */
[----:B------:R-:W-:Y:S01]  /*50f0*/  BSSY B1, `(.L_x_106) ;  /* 0x000000b000017945 */ /* 0x000fe20003800000 */
[----:B------:R-:W-:Y:S02]  /*5100*/  ISETP.LT.OR P2, PT, R33, 0x2, !P0 ;  /* 0x000000022100780c */ /* 0x000fe40004741670 */
[----:B------:R-:W-:-:S05]  /*5110*/  F2FP.F16.E4M3.UNPACK_B R7, R7 ;  /* 0x00000007ff07723e */ /* 0x000fca00020006ff */
[----:B0-----:R-:W-:Y:S01]  /*5120*/  HADD2.F32 R14, -RZ, R7.H0_H0 ;  /* 0x20000007ff0e7230 */ /* 0x001fe20000004100 */
[----:B------:R-:W-:-:S04]  /*5130*/  PRMT R7, RZ, 0x7610, R7 ;  /* 0x00007610ff077816 */ /* 0x000fc80000000007 */
[----:B------:R-:W-:-:S04]  /*5140*/  FMUL R14, R14, R9 ;  /* 0x000000090e0e7220 */ /* 0x000fc80000400000 */
[----:B------:R-:W-:-:S05]  /*5150*/  FFMA R14, R115, R8, R14 ;  /* 0x00000008730e7223 */ /* 0x000fca000000000e */
[----:B------:R-:W-:-:S05]  /*5160*/  F2FP.SATFINITE.E4M3.F32.PACK_AB_MERGE_C R15, RZ, R14, RZ ;  /* 0x0000000eff0f723e */ /* 0x000fca00048070ff */
[----:B------:R0:W-:Y:S01]  /*5170*/  @!P4 STG.E.U8 desc[UR16][R12.64], R15 ;  /* 0x0000000f0c00c986 */ /* 0x0001e2000c101110 */
[----:B------:R-:W-:Y:S05]  /*5180*/  @P2 BRA `(.L_x_107) ;  /* 0x0000000000042947 */ /* 0x000fea0003800000 */
[----:B------:R2:W5:Y:S02]  /*5190*/  LDG.E.U8 R7, desc[UR16][R16.64+0x1] ;  /* 0x0000011010077981 */ /* 0x000564000c1e1100 */
.L_x_107:
[----:B------:R-:W-:Y:S05]  /*51a0*/  BSYNC B1 ;  /* 0x0000000000017941 */ /* 0x000fea0003800000 */
.L_x_106:
[----:B-----5:R-:W-:Y:S01]  /*51b0*/  LOP3.LUT R7, R7, 0xff, RZ, 0xc0, !PT ;  /* 0x000000ff07077812 */ /* 0x020fe200078ec0ff */
[----:B------:R-:W-:Y:S01]  /*51c0*/  BSSY B1, `(.L_x_108) ;  /* 0x0000013000017945 */ /* 0x000fe20003800000 */
[----:B------:R-:W-:Y:S02]  /*51d0*/  IADD3 R35, P1, R35, 0x88, RZ ;  /* 0x0000008823237810 */ /* 0x000fe40007f3e0ff */
[----:B------:R-:W-:-:S03]  /*51e0*/  F2FP.F16.E4M3.UNPACK_B R7, R7 ;  /* 0x00000007ff07723e */ /* 0x000fc600020006ff */
[----:B------:R-:W-:Y:S01]  /*51f0*/  IMAD.X R24, RZ, RZ, R25, P1 ;  /* 0x000000ffff187224 */ /* 0x000fe200008e0619 */
[----:B------:R-:W-:Y:S01]  /*5200*/  ISETP.GE.AND P1, PT, R34, 0x89, PT ;  /* 0x000000892200780c */ /* 0x000fe20003f26270 */
[----:B------:R-:W-:Y:S02]  /*5210*/  HADD2.F32 R14, -RZ, R7.H0_H0 ;  /* 0x20000007ff0e7230 */ /* 0x000fe40000004100 */
[----:B------:R-:W-:Y:S01]  /*5220*/  IMAD R24, R24, UR6, RZ ;  /* 0x0000000618187c24 */ /* 0x000fe2000f8e02ff */
[----:B------:R-:W-:Y:S01]  /*5230*/  ISETP.LT.OR P5, PT, R33, 0x1, !P1 ;  /* 0x000000012100780c */ /* 0x000fe20004fa1670 */
[----:B------:R-:W-:-:S04]  /*5240*/  IMAD.WIDE.U32 R26, R35, UR6, R26 ;  /* 0x00000006231a7c25 */ /* 0x000fc8000f8e001a */
[----:B------:R-:W-:Y:S01]  /*5250*/  FMUL R7, R14, R9 ;  /* 0x000000090e077220 */ /* 0x000fe20000400000 */
[----:B------:R-:W-:-:S03]  /*5260*/  IMAD R35, R35, UR7, R24 ;  /* 0x0000000723237c24 */ /* 0x000fc6000f8e0218 */
[----:B------:R-:W-:Y:S01]  /*5270*/  FFMA R7, R110, R8, R7 ;  /* 0x000000086e077223 */ /* 0x000fe20000000007 */
[----:B------:R-:W-:-:S04]  /*5280*/  IADD3 R14, P4, R26, UR10, RZ ;  /* 0x0000000a1a0e7c10 */ /* 0x000fc8000ff9e0ff */
[----:B------:R-:W-:Y:S02]  /*5290*/  F2FP.SATFINITE.E4M3.F32.PACK_AB_MERGE_C R25, RZ, R7, RZ ;  /* 0x00000007ff19723e */ /* 0x000fe400048070ff */
[----:B0-----:R-:W-:Y:S02]  /*52a0*/  IADD3.X R15, R27, UR11, R35, P4, !PT ;  /* 0x0000000b1b0f7c10 */ /* 0x001fe4000a7fe423 */
[----:B------:R-:W-:Y:S01]  /*52b0*/  PRMT R7, RZ, 0x7610, R7 ;  /* 0x00007610ff077816 */ /* 0x000fe20000000007 */
[----:B------:R0:W-:Y:S01]  /*52c0*/  @!P2 STG.E.U8 desc[UR16][R12.64+0x1], R25 ;  /* 0x000001190c00a986 */ /* 0x0001e2000c101110 */
[----:B------:R-:W-:Y:S05]  /*52d0*/  @P5 BRA `(.L_x_109) ;  /* 0x0000000000045947 */ /* 0x000fea0003800000 */
[----:B------:R3:W5:Y:S02]  /*52e0*/  LDG.E.U8 R7, desc[UR16][R14.64] ;  /* 0x000000100e077981 */ /* 0x000764000c1e1100 */
.L_x_109:
[----:B------:R-:W-:Y:S05]  /*52f0*/  BSYNC B1 ;  /* 0x0000000000017941 */ /* 0x000fea0003800000 */
.L_x_108:
        /* <DEDUP_REMOVED lines=8> */
[----:B0-----:R-:W-:-:S05]  /*5380*/  F2FP.SATFINITE.E4M3.F32.PACK_AB_MERGE_C R25, RZ, R24, RZ ;  /* 0x00000018ff19723e */ /* 0x001fca00048070ff */
[----:B------:R0:W-:Y:S01]  /*5390*/  @!P5 STG.E.U8 desc[UR16][R10.64], R25 ;  /* 0x000000190a00d986 */ /* 0x0001e2000c101110 */
[----:B------:R-:W-:Y:S05]  /*53a0*/  @P2 BRA `(.L_x_111) ;  /* 0x0000000000042947 */ /* 0x000fea0003800000 */
[----:B------:R4:W5:Y:S02]  /*53b0*/  LDG.E.U8 R7, desc[UR16][R14.64+0x1] ;  /* 0x000001100e077981 */ /* 0x000964000c1e1100 */
.L_x_111:
[----:B------:R-:W-:Y:S05]  /*53c0*/  BSYNC B1 ;  /* 0x0000000000017941 */ /* 0x000fea0003800000 */
.L_x_110:
[----:B-----5:R-:W-:Y:S01]  /*53d0*/  LOP3.LUT R7, R7, 0xff, RZ, 0xc0, !PT ;  /* 0x000000ff07077812 */ /* 0x020fe200078ec0ff */
[----:B------:R-:W-:Y:S01]  /*53e0*/  BSSY B1, `(.L_x_112) ;  /* 0x000000b000017945 */ /* 0x000fe20003800000 */
[----:B------:R-:W-:Y:S02]  /*53f0*/  ISETP.LT.OR P4, PT, R33, 0x9, !P0 ;  /* 0x000000092100780c */ /* 0x000fe40004781670 */
[----:B------:R-:W-:-:S05]  /*5400*/  F2FP.F16.E4M3.UNPACK_B R7, R7 ;  /* 0x00000007ff07723e */ /* 0x000fca00020006ff */
[----:B------:R-:W-:-:S05]  /*5410*/  HADD2.F32 R24, -RZ, R7.H0_H0 ;  /* 0x20000007ff187230 */ /* 0x000fca0000004100 */
[----:B------:R-:W-:-:S04]  /*5420*/  FMUL R7, R24, R9 ;  /* 0x0000000918077220 */ /* 0x000fc80000400000 */
[----:B------:R-:W-:-:S05]  /*5430*/  FFMA R7, R108, R8, R7 ;  /* 0x000000086c077223 */ /* 0x000fca0000000007 */
[----:B0-----:R-:W-:Y:S02]  /*5440*/  F2FP.SATFINITE.E4M3.F32.PACK_AB_MERGE_C R25, RZ, R7, RZ ;  /* 0x00000007ff19723e */ /* 0x001fe400048070ff */
[----:B------:R-:W-:-:S03]  /*5450*/  PRMT R7, RZ, 0x7610, R7 ;  /* 0x00007610ff077816 */ /* 0x000fc60000000007 */
[----:B------:R0:W-:Y:S01]  /*5460*/  @!P2 STG.E.U8 desc[UR16][R10.64+0x1], R25 ;  /* 0x000001190a00a986 */ /* 0x0001e2000c101110 */
[----:B------:R-:W-:Y:S05]  /*5470*/  @P4 BRA `(.L_x_113) ;  /* 0x0000000000044947 */ /* 0x000fea0003800000 */
[----:B------:R0:W5:Y:S02]  /*5480*/  LDG.E.U8 R7, desc[UR16][R16.64+0x8] ;  /* 0x0000081010077981 */ /* 0x000164000c1e1100 */
.L_x_113:
[----:B------:R-:W-:Y:S05]  /*5490*/  BSYNC B1 ;  /* 0x0000000000017941 */ /* 0x000fea0003800000 */
.L_x_112:
        /* <DEDUP_REMOVED lines=12> */
.L_x_115:
[----:B------:R-:W-:Y:S05]  /*5560*/  BSYNC B1 ;  /* 0x0000000000017941 */ /* 0x000fea0003800000 */
.L_x_114:
        /* <DEDUP_REMOVED lines=12> */
.L_x_117:
[----:B------:R-:W-:Y:S05]  /*5630*/  BSYNC B1 ;  /* 0x0000000000017941 */ /* 0x000fea0003800000 */
.L_x_116:
        /* <DEDUP_REMOVED lines=12> */
.L_x_119:
[----:B------:R-:W-:Y:S05]  /*5700*/  BSYNC B1 ;  /* 0x0000000000017941 */ /* 0x000fea0003800000 */
.L_x_118:
        /* <DEDUP_REMOVED lines=12> */
.L_x_121:
[----:B------:R-:W-:Y:S05]  /*57d0*/  BSYNC B1 ;  /* 0x0000000000017941 */ /* 0x000fea0003800000 */
.L_x_120:
        /* <DEDUP_REMOVED lines=12> */
.L_x_123:
[----:B------:R-:W-:Y:S05]  /*58a0*/  BSYNC B1 ;  /* 0x0000000000017941 */ /* 0x000fea0003800000 */
.L_x_122:
        /* <DEDUP_REMOVED lines=12> */
.L_x_125:
[----:B------:R-:W-:Y:S05]  /*5970*/  BSYNC B1 ;  /* 0x0000000000017941 */ /* 0x000fea0003800000 */
.L_x_124:
        /* <DEDUP_REMOVED lines=12> */
.L_x_127:
[----:B------:R-:W-:Y:S05]  /*5a40*/  BSYNC B1 ;  /* 0x0000000000017941 */ /* 0x000fea0003800000 */
.L_x_126:
        /* <DEDUP_REMOVED lines=12> */
.L_x_129:
[----:B------:R-:W-:Y:S05]  /*5b10*/  BSYNC B1 ;  /* 0x0000000000017941 */ /* 0x000fea0003800000 */
.L_x_128:
        /* <DEDUP_REMOVED lines=12> */
.L_x_131:
[----:B------:R-:W-:Y:S05]  /*5be0*/  BSYNC B1 ;  /* 0x0000000000017941 */ /* 0x000fea0003800000 */
.L_x_130:
        /* <DEDUP_REMOVED lines=12> */
.L_x_133:
[----:B------:R-:W-:Y:S05]  /*5cb0*/  BSYNC B1 ;  /* 0x0000000000017941 */ /* 0x000fea0003800000 */
.L_x_132:
        /* <DEDUP_REMOVED lines=12> */
.L_x_135:
[----:B------:R-:W-:Y:S05]  /*5d80*/  BSYNC B1 ;  /* 0x0000000000017941 */ /* 0x000fea0003800000 */
.L_x_134:
        /* <DEDUP_REMOVED lines=12> */
.L_x_137:
[----:B------:R-:W-:Y:S05]  /*5e50*/  BSYNC B1 ;  /* 0x0000000000017941 */ /* 0x000fea0003800000 */
.L_x_136:
        /* <DEDUP_REMOVED lines=12> */
.L_x_139:
[----:B------:R-:W-:Y:S05]  /*5f20*/  BSYNC B1 ;  /* 0x0000000000017941 */ /* 0x000fea0003800000 */
.L_x_138:
        /* <DEDUP_REMOVED lines=12> */
.L_x_141:
[----:B------:R-:W-:Y:S05]  /*5ff0*/  BSYNC B1 ;  /* 0x0000000000017941 */ /* 0x000fea0003800000 */
.L_x_140:
        /* <DEDUP_REMOVED lines=12> */
.L_x_143:
[----:B------:R-:W-:Y:S05]  /*60c0*/  BSYNC B1 ;  /* 0x0000000000017941 */ /* 0x000fea0003800000 */
.L_x_142:
        /* <DEDUP_REMOVED lines=12> */
.L_x_145:
[----:B------:R-:W-:Y:S05]  /*6190*/  BSYNC B1 ;  /* 0x0000000000017941 */ /* 0x000fea0003800000 */
.L_x_144:
        /* <DEDUP_REMOVED lines=12> */
.L_x_147:
[----:B------:R-:W-:Y:S05]  /*6260*/  BSYNC B1 ;  /* 0x0000000000017941 */ /* 0x000fea0003800000 */
.L_x_146:
        /* <DEDUP_REMOVED lines=12> */
.L_x_149:
[----:B------:R-:W-:Y:S05]  /*6330*/  BSYNC B1 ;  /* 0x0000000000017941 */ /* 0x000fea0003800000 */
.L_x_148:
        /* <DEDUP_REMOVED lines=12> */
.L_x_151:
[----:B------:R-:W-:Y:S05]  /*6400*/  BSYNC B1 ;  /* 0x0000000000017941 */ /* 0x000fea0003800000 */
.L_x_150:
        /* <DEDUP_REMOVED lines=12> */
.L_x_153:
[----:B------:R-:W-:Y:S05]  /*64d0*/  BSYNC B1 ;  /* 0x0000000000017941 */ /* 0x000fea0003800000 */
.L_x_152:
        /* <DEDUP_REMOVED lines=12> */
.L_x_155:
[----:B------:R-:W-:Y:S05]  /*65a0*/  BSYNC B1 ;  /* 0x0000000000017941 */ /* 0x000fea0003800000 */
.L_x_154:
        /* <DEDUP_REMOVED lines=12> */
.L_x_157:
[----:B------:R-:W-:Y:S05]  /*6670*/  BSYNC B1 ;  /* 0x0000000000017941 */ /* 0x000fea0003800000 */
.L_x_156:
        /* <DEDUP_REMOVED lines=12> */
.L_x_159:
[----:B------:R-:W-:Y:S05]  /*6740*/  BSYNC B1 ;  /* 0x0000000000017941 */ /* 0x000fea0003800000 */
.L_x_158:
        /* <DEDUP_REMOVED lines=12> */
.L_x_161:
[----:B------:R-:W-:Y:S05]  /*6810*/  BSYNC B1 ;  /* 0x0000000000017941 */ /* 0x000fea0003800000 */
.L_x_160:
        /* <DEDUP_REMOVED lines=12> */
.L_x_163:
[----:B------:R-:W-:Y:S05]  /*68e0*/  BSYNC B1 ;  /* 0x0000000000017941 */ /* 0x000fea0003800000 */
.L_x_162:
[----:B-----5:R-:W-:Y:S01]  /*68f0*/  LOP3.LUT R7, R7, 0xff, RZ, 0xc0, !PT ;  /* 0x000000ff07077812 */ /* 0x020fe200078ec0ff */
[----:B------:R-:W-:Y:S01]  /*6900*/  BSSY B1, `(.L_x_164) ;  /* 0x000000b000017945 */ /* 0x000fe20003800000 */
[----:B------:R-:W-:Y:S02]  /*6910*/  ISETP.LT.OR P2, PT, R33, 0x39, !P1 ;  /* 0x000000392100780c */ /* 0x000fe40004f41670 */
[----:B------:R-:W-:-:S05]  /*6920*/  F2FP.F16.E4M3.UNPACK_B R7, R7 ;  /* 0x00000007ff07723e */ /* 0x000fca00020006ff */
[----:B012---:R-:W-:-:S05]  /*6930*/  HADD2.F32 R16, -RZ, R7.H0_H0 ;  /* 0x20000007ff107230 */ /* 0x007fca0000004100 */
[----:B------:R-:W-:-:S04]  /*6940*/  FMUL R7, R16, R9 ;  /* 0x0000000910077220 */ /* 0x000fc80000400000 */
[----:B------:R-:W-:-:S05]  /*6950*/  FFMA R7, R18, R8, R7 ;  /* 0x0000000812077223 */ /* 0x000fca0000000007 */
[----:B------:R-:W-:Y:S02]  /*6960*/  F2FP.SATFINITE.E4M3.F32.PACK_AB_MERGE_C R17, RZ, R7, RZ ;  /* 0x00000007ff11723e */ /* 0x000fe400048070ff */
[----:B------:R-:W-:-:S03]  /*6970*/  PRMT R7, RZ, 0x7610, R7 ;  /* 0x00007610ff077816 */ /* 0x000fc60000000007 */
[----:B------:R0:W-:Y:S01]  /*6980*/  @!P0 STG.E.U8 desc[UR16][R12.64+0x39], R17 ;  /* 0x000039110c008986 */ /* 0x0001e2000c101110 */
[----:B------:R-:W-:Y:S05]  /*6990*/  @P2 BRA `(.L_x_165) ;  /* 0x0000000000042947 */ /* 0x000fea0003800000 */
[----:B------:R1:W5:Y:S02]  /*69a0*/  LDG.E.U8 R7, desc[UR16][R14.64+0x38] ;  /* 0x000038100e077981 */ /* 0x000364000c1e1100 */
.L_x_165:
[----:B------:R-:W-:Y:S05]  /*69b0*/  BSYNC B1 ;  /* 0x0000000000017941 */ /* 0x000fea0003800000 */
.L_x_164:
        /* <DEDUP_REMOVED lines=12> */
.L_x_167:
[----:B------:R-:W-:Y:S05]  /*6a80*/  BSYNC B1 ;  /* 0x0000000000017941 */ /* 0x000fea0003800000 */
.L_x_166:
[----:B------:R-:W-:Y:S05]  /*6a90*/  @P1 BRA `(.L_x_168) ;  /* 0x0000001000301947 */ /* 0x000fea0003800000 */
[----:B-----5:R-:W-:-:S04]  /*6aa0*/  LOP3.LUT R7, R7, 0xff, RZ, 0xc0, !PT ;  /* 0x000000ff07077812 */ /* 0x020fc800078ec0ff */
[----:B------:R-:W-:-:S05]  /*6ab0*/  F2FP.F16.E4M3.UNPACK_B R7, R7 ;  /* 0x00000007ff07723e */ /* 0x000fca00020006ff */
[----:B------:R-:W-:-:S05]  /*6ac0*/  HADD2.F32 R12, -RZ, R7.H0_H0 ;  /* 0x20000007ff0c7230 */ /* 0x000fca0000004100 */
[----:B------:R-:W-:-:S04]  /*6ad0*/  FMUL R7, R12, R9 ;  /* 0x000000090c077220 */ /* 0x000fc80000400000 */
[----:B------:R-:W-:-:S05]  /*6ae0*/  FFMA R7, R20, R8, R7 ;  /* 0x0000000814077223 */ /* 0x000fca0000000007 */
[----:B------:R-:W-:-:S05]  /*6af0*/  F2FP.SATFINITE.E4M3.F32.PACK_AB_MERGE_C R7, RZ, R7, RZ ;  /* 0x00000007ff07723e */ /* 0x000fca00048070ff */
[----:B------:R0:W-:Y:S01]  /*6b00*/  STG.E.U8 desc[UR16][R10.64+0x39], R7 ;  /* 0x000039070a007986 */ /* 0x0001e2000c101110 */
[----:B------:R-:W-:Y:S05]  /*6b10*/  BRA `(.L_x_168) ;  /* 0x0000001000107947 */ /* 0x000fea0003800000 */
.L_x_39:
[C---:B------:R-:W-:Y:S01]  /*6b20*/  ISETP.GE.AND P0, PT, R34.reuse, 0x1, PT ;  /* 0x000000012200780c */ /* 0x040fe20003f06270 */
[-C--:B--2---:R-:W-:Y:S01]  /*6b30*/  FMUL R147, R147, R8.reuse ;  /* 0x0000000893937220 */ /* 0x084fe20000400000 */
[----:B------:R-:W-:Y:S01]  /*6b40*/  ISETP.GE.AND P2, PT, R34, 0x9, PT ;  /* 0x000000092200780c */ /* 0x000fe20003f46270 */
[-C--:B------:R-:W-:Y:S01]  /*6b50*/  FMUL R142, R142, R8.reuse ;  /* 0x000000088e8e7220 */ /* 0x080fe20000400000 */
[----:B------:R-:W-:Y:S01]  /*6b60*/  ISETP.LT.OR P1, PT, R33, 0x1, !P0 ;  /* 0x000000012100780c */ /* 0x000fe20004721670 */
[-C--:B------:R-:W-:Y:S01]  /*6b70*/  FMUL R145, R145, R8.reuse ;  /* 0x0000000891917220 */ /* 0x080fe20000400000 */
[----:B------:R-:W-:Y:S01]  /*6b80*/  F2FP.SATFINITE.E4M3.F32.PACK_AB_MERGE_C R147, RZ, R147, RZ ;  /* 0x00000093ff93723e */ /* 0x000fe200048070ff */
[-C--:B------:R-:W-:Y:S01]  /*6b90*/  FMUL R140, R140, R8.reuse ;  /* 0x000000088c8c7220 */ /* 0x080fe20000400000 */
[----:B------:R-:W-:Y:S01]  /*6ba0*/  ISETP.LT.OR P4, PT, R33, 0x2, !P0 ;  /* 0x000000022100780c */ /* 0x000fe20004781670 */
[-C--:B------:R-:W-:Y:S01]  /*6bb0*/  FMUL R143, R143, R8.reuse ;  /* 0x000000088f8f7220 */ /* 0x080fe20000400000 */
[C---:B------:R-:W-:Y:S01]  /*6bc0*/  ISETP.LT.OR P5, PT, R33.reuse, 0x1, !P2 ;  /* 0x000000012100780c */ /* 0x040fe200057a1670 */
[-C--:B------:R-:W-:Y:S01]  /*6bd0*/  FMUL R138, R138, R8.reuse ;  /* 0x000000088a8a7220 */ /* 0x080fe20000400000 */
[----:B------:R-:W-:Y:S01]  /*6be0*/  ISETP.LT.OR P6, PT, R33, 0x2, !P2 ;  /* 0x000000022100780c */ /* 0x000fe200057c1670 */
[----:B------:R-:W-:Y:S01]  /*6bf0*/  FMUL R141, R141, R8 ;  /* 0x000000088d8d7220 */ /* 0x000fe20000400000 */
[----:B------:R-:W-:Y:S01]  /*6c00*/  F2FP.SATFINITE.E4M3.F32.PACK_AB_MERGE_C R7, RZ, R142, RZ ;  /* 0x0000008eff07723e */ /* 0x000fe200048070ff */
[-C--:B------:R-:W-:Y:S01]  /*6c10*/  FMUL R136, R136, R8.reuse ;  /* 0x0000000888887220 */ /* 0x080fe20000400000 */
[----:B------:R-:W-:Y:S01]  /*6c20*/  F2FP.SATFINITE.E4M3.F32.PACK_AB_MERGE_C R145, RZ, R145, RZ ;  /* 0x00000091ff91723e */ /* 0x000fe200048070ff */
[----:B------:R-:W-:Y:S01]  /*6c30*/  @!P1 STG.E.U8 desc[UR16][R16.64], R147 ;  /* 0x0000009310009986 */ /* 0x000fe2000c101110 */
[----:B------:R-:W-:Y:S01]  /*6c40*/  ISETP.LT.OR P1, PT, R33, 0x9, !P0 ;  /* 0x000000092100780c */ /* 0x000fe20004721670 */
[----:B------:R-:W-:Y:S01]  /*6c50*/  FMUL R139, R139, R8 ;  /* 0x000000088b8b7220 */ /* 0x000fe20000400000 */
[----:B------:R-:W-:Y:S01]  /*6c60*/  F2FP.SATFINITE.E4M3.F32.PACK_AB_MERGE_C R25, RZ, R140, RZ ;  /* 0x0000008cff19723e */ /* 0x000fe200048070ff */
[----:B------:R0:W-:Y:S01]  /*6c70*/  @!P4 STG.E.U8 desc[UR16][R16.64+0x1], R7 ;  /* 0x000001071000c986 */ /* 0x0001e2000c101110 */
[----:B------:R-:W-:Y:S01]  /*6c80*/  F2FP.SATFINITE.E4M3.F32.PACK_AB_MERGE_C R143, RZ, R143, RZ ;  /* 0x0000008fff8f723e */ /* 0x000fe200048070ff */
[-C--:B------:R-:W-:Y:S01]  /*6c90*/  FMUL R134, R134, R8.reuse ;  /* 0x0000000886867220 */ /* 0x080fe20000400000 */
[C---:B------:R-:W-:Y:S01]  /*6ca0*/  ISETP.LT.OR P4, PT, R33.reuse, 0xa, !P0 ;  /* 0x0000000a2100780c */ /* 0x040fe20004781670 */
[----:B------:R-:W-:Y:S01]  /*6cb0*/  @!P5 STG.E.U8 desc[UR16][R14.64], R145 ;  /* 0x000000910e00d986 */ /* 0x000fe2000c101110 */
[----:B------:R-:W-:Y:S01]  /*6cc0*/  ISETP.LT.OR P5, PT, R33, 0x9, !P2 ;  /* 0x000000092100780c */ /* 0x000fe200057a1670 */
[-C--:B------:R-:W-:Y:S01]  /*6cd0*/  FMUL R137, R137, R8.reuse ;  /* 0x0000000889897220 */ /* 0x080fe20000400000 */
[----:B------:R-:W-:Y:S01]  /*6ce0*/  F2FP.SATFINITE.E4M3.F32.PACK_AB_MERGE_C R141, RZ, R141, RZ ;  /* 0x0000008dff8d723e */ /* 0x000fe200048070ff */
[----:B------:R1:W-:Y:S01]  /*6cf0*/  @!P6 STG.E.U8 desc[UR16][R14.64+0x1], R25 ;  /* 0x000001190e00e986 */ /* 0x0003e2000c101110 */
[C---:B------:R-:W-:Y:S01]  /*6d00*/  ISETP.LT.OR P6, PT, R33.reuse, 0xa, !P2 ;  /* 0x0000000a2100780c */ /* 0x040fe200057c1670 */
[-C--:B------:R-:W-:Y:S01]  /*6d10*/  FMUL R132, R132, R8.reuse ;  /* 0x0000000884847220 */ /* 0x080fe20000400000 */
[----:B------:R-:W-:Y:S01]  /*6d20*/  F2FP.SATFINITE.E4M3.F32.PACK_AB_MERGE_C R139, RZ, R139, RZ ;  /* 0x0000008bff8b723e */ /* 0x000fe200048070ff */
[----:B------:R-:W-:Y:S01]  /*6d30*/  @!P1 STG.E.U8 desc[UR16][R16.64+0x8], R143 ;  /* 0x0000088f10009986 */ /* 0x000fe2000c101110 */
[----:B------:R-:W-:Y:S01]  /*6d40*/  ISETP.LT.OR P1, PT, R33, 0x11, !P0 ;  /* 0x000000112100780c */ /* 0x000fe20004721670 */
[----:B------:R-:W-:Y:S01]  /*6d50*/  FMUL R135, R135, R8 ;  /* 0x0000000887877220 */ /* 0x000fe20000400000 */
[----:B0-----:R-:W-:Y:S01]  /*6d60*/  F2FP.SATFINITE.E4M3.F32.PACK_AB_MERGE_C R7, RZ, R138, RZ ;  /* 0x0000008aff07723e */ /* 0x001fe200048070ff */
[-C--:B------:R-:W-:Y:S01]  /*6d70*/  FMUL R130, R130, R8.reuse ;  /* 0x0000000882827220 */ /* 0x080fe20000400000 */
[----:B------:R-:W-:Y:S01]  /*6d80*/  F2FP.SATFINITE.E4M3.F32.PACK_AB_MERGE_C R137, RZ, R137, RZ ;  /* 0x00000089ff89723e */ /* 0x000fe200048070ff */
[----:B------:R-:W-:Y:S01]  /*6d90*/  FMUL R133, R133, R8 ;  /* 0x0000000885857220 */ /* 0x000fe20000400000 */
[----:B------:R-:W-:Y:S01]  /*6da0*/  F2FP.SATFINITE.E4M3.F32.PACK_AB_MERGE_C R135, RZ, R135, RZ ;  /* 0x00000087ff87723e */ /* 0x000fe200048070ff */
[----:B------:R0:W-:Y:S01]  /*6db0*/  @!P4 STG.E.U8 desc[UR16][R16.64+0x9], R7 ;  /* 0x000009071000c986 */ /* 0x0001e2000c101110 */
[----:B-1----:R-:W-:Y:S01]  /*6dc0*/  F2FP.SATFINITE.E4M3.F32.PACK_AB_MERGE_C R25, RZ, R136, RZ ;  /* 0x00000088ff19723e */ /* 0x002fe200048070ff */
        /* <DEDUP_REMOVED lines=15> */
[-C--:B------:R-:W-:Y:S01]  /*6ec0*/  FMUL R127, R127, R8.reuse ;  /* 0x000000087f7f7220 */ /* 0x080fe20000400000 */
[----:B------:R-:W-:Y:S01]  /*6ed0*/  FMUL R122, R122, R8 ;  /* 0x000000087a7a7220 */ /* 0x000fe20000400000 */
[----:B------:R-:W-:Y:S01]  /*6ee0*/  F2FP.SATFINITE.E4M3.F32.PACK_AB_MERGE_C R129, RZ, R129, RZ ;  /* 0x00000081ff81723e */ /* 0x000fe200048070ff */
[----:B------:R0:W-:Y:S01]  /*6ef0*/  @!P4 STG.E.U8 desc[UR16][R16.64+0x11], R7 ;  /* 0x000011071000c986 */ /* 0x0001e2000c101110 */
[----:B-1----:R-:W-:Y:S01]  /*6f00*/  F2FP.SATFINITE.E4M3.F32.PACK_AB_MERGE_C R25, RZ, R132, RZ ;  /* 0x00000084ff19723e */ /* 0x002fe200048070ff */
[-C--:B------:R-:W-:Y:S01]  /*6f10*/  FMUL R125, R125, R8.reuse ;  /* 0x000000087d7d7220 */ /* 0x080fe20000400000 */
[C---:B------:R-:W-:Y:S01]  /*6f20*/  ISETP.LT.OR P4, PT, R33.reuse, 0x1a, !P0 ;  /* 0x0000001a2100780c */ /* 0x040fe20004781670 */
[----:B------:R-:W-:Y:S01]  /*6f30*/  @!P5 STG.E.U8 desc[UR16][R14.64+0x10], R137 ;  /* 0x000010890e00d986 */ /* 0x000fe2000c101110 */
[C---:B------:R-:W-:Y:S01]  /*6f40*/  ISETP.LT.OR P5, PT, R33.reuse, 0x19, !P2 ;  /* 0x000000192100780c */ /* 0x040fe200057a1670 */
[-C--:B------:R-:W-:Y:S01]  /*6f50*/  FMUL R120, R120, R8.reuse ;  /* 0x0000000878787220 */ /* 0x080fe20000400000 */
[----:B------:R-:W-:Y:S01]  /*6f60*/  F2FP.SATFINITE.E4M3.F32.PACK_AB_MERGE_C R127, RZ, R127, RZ ;  /* 0x0000007fff7f723e */ /* 0x000fe200048070ff */
[----:B------:R1:W-:Y:S01]  /*6f70*/  @!P6 STG.E.U8 desc[UR16][R14.64+0x11], R25 ;  /* 0x000011190e00e986 */ /* 0x0003e2000c101110 */
[----:B------:R-:W-:Y:S01]  /*6f80*/  ISETP.LT.OR P6, PT, R33, 0x1a, !P2 ;  /* 0x0000001a2100780c */ /* 0x000fe200057c1670 */
        /* <DEDUP_REMOVED lines=8> */
[-C--:B------:R-:W-:Y:S01]  /*7010*/  FMUL R116, R116, R8.reuse ;  /* 0x0000000874747220 */ /* 0x080fe20000400000 */
[----:B------:R-:W-:Y:S01]  /*7020*/  FMUL R114, R114, R8 ;  /* 0x0000000872727220 */ /* 0x000fe20000400000 */
[----:B-1----:R-:W-:Y:S01]  /*7030*/  F2FP.SATFINITE.E4M3.F32.PACK_AB_MERGE_C R25, RZ, R128, RZ ;  /* 0x00000080ff19723e */ /* 0x002fe200048070ff */
[----:B------:R0:W-:Y:S01]  /*7040*/  @!P4 STG.E.U8 desc[UR16][R16.64+0x19], R7 ;  /* 0x000019071000c986 */ /* 0x0001e2000c101110 */
[----:B------:R-:W-:Y:S01]  /*7050*/  ISETP.LT.OR P4, PT, R33, 0x22, !P0 ;  /* 0x000000222100780c */ /* 0x000fe20004781670 */
[-C--:B------:R-:W-:Y:S01]  /*7060*/  FMUL R119, R119, R8.reuse ;  /* 0x0000000877777220 */ /* 0x080fe20000400000 */
[----:B------:R-:W-:Y:S01]  /*7070*/  F2FP.SATFINITE.E4M3.F32.PACK_AB_MERGE_C R121, RZ, R121, RZ ;  /* 0x00000079ff79723e */ /* 0x000fe200048070ff */
[----:B------:R-:W-:Y:S01]  /*7080*/  @!P5 STG.E.U8 desc[UR16][R14.64+0x18], R133 ;  /* 0x000018850e00d986 */ /* 0x000fe2000c101110 */
[----:B------:R-:W-:Y:S01]  /*7090*/  ISETP.LT.OR P5, PT, R33, 0x21, !P2 ;  /* 0x000000212100780c */ /* 0x000fe200057a1670 */
[----:B------:R-:W-:Y:S01]  /*70a0*/  FMUL R117, R117, R8 ;  /* 0x0000000875757220 */ /* 0x000fe20000400000 */
[----:B------:R-:W-:Y:S01]  /*70b0*/  F2FP.SATFINITE.E4M3.F32.PACK_AB_MERGE_C R27, RZ, R114, RZ ;  /* 0x00000072ff1b723e */ /* 0x000fe200048070ff */
[----:B------:R1:W-:Y:S01]  /*70c0*/  @!P6 STG.E.U8 desc[UR16][R14.64+0x19], R25 ;  /* 0x000019190e00e986 */ /* 0x0003e2000c101110 */
[----:B------:R-:W-:Y:S01]  /*70d0*/  ISETP.LT.OR P6, PT, R33, 0x22, !P2 ;  /* 0x000000222100780c */ /* 0x000fe200057c1670 */
[-C--:B------:R-:W-:Y:S01]  /*70e0*/  FMUL R112, R112, R8.reuse ;  /* 0x0000000870707220 */ /* 0x080fe20000400000 */
[-C--:B------:R-:W-:Y:S01]  /*70f0*/  FMUL R115, R115, R8.reuse ;  /* 0x0000000873737220 */ /* 0x080fe20000400000 */
        /* <DEDUP_REMOVED lines=39> */
[-C--:B------:R-:W-:Y:S01]  /*7370*/  FMUL R103, R103, R8.reuse ;  /* 0x0000000867677220 */ /* 0x080fe20000400000 */
[----:B------:R-:W-:Y:S01]  /*7380*/  @!P1 STG.E.U8 desc[UR16][R16.64+0x30], R123 ;  /* 0x0000307b10009986 */ /* 0x000fe2000c101110 */
[----:B------:R-:W-:Y:S01]  /*7390*/  ISETP.LT.OR P1, PT, R33, 0x39, !P0 ;  /* 0x000000392100780c */ /* 0x000fe20004721670 */
[-C--:B------:R-:W-:Y:S01]  /*73a0*/  FMUL R101, R101, R8.reuse ;  /* 0x0000000865657220 */ /* 0x080fe20000400000 */
[----:B------:R-:W-:Y:S01]  /*73b0*/  ISETP.LT.OR P0, PT, R33, 0x3a, !P0 ;  /* 0x0000003a2100780c */ /* 0x000fe20004701670 */
[----:B------:R-:W-:Y:S01]  /*73c0*/  FMUL R96, R96, R8 ;  /* 0x0000000860607220 */ /* 0x000fe20000400000 */
[----:B0-----:R-:W-:Y:S01]  /*73d0*/  F2FP.SATFINITE.E4M3.F32.PACK_AB_MERGE_C R7, RZ, R118, RZ ;  /* 0x00000076ff07723e */ /* 0x001fe200048070ff */
[-C--:B------:R-:W-:Y:S01]  /*73e0*/  FMUL R94, R94, R8.reuse ;  /* 0x000000085e5e7220 */ /* 0x080fe20000400000 */
[----:B------:R-:W-:Y:S01]  /*73f0*/  F2FP.SATFINITE.E4M3.F32.PACK_AB_MERGE_C R105, RZ, R105, RZ ;  /* 0x00000069ff69723e */ /* 0x000fe200048070ff */
[----:B------:R-:W-:Y:S01]  /*7400*/  FMUL R97, R97, R8 ;  /* 0x0000000861617220 */ /* 0x000fe20000400000 */
[----:B-1----:R-:W-:Y:S01]  /*7410*/  F2FP.SATFINITE.E4M3.F32.PACK_AB_MERGE_C R25, RZ, R116, RZ ;  /* 0x00000074ff19723e */ /* 0x002fe200048070ff */
[----:B------:R0:W-:Y:S01]  /*7420*/  @!P4 STG.E.U8 desc[UR16][R16.64+0x31], R7 ;  /* 0x000031071000c986 */ /* 0x0001e2000c101110 */
[----:B------:R-:W-:Y:S01]  /*7430*/  ISETP.LT.OR P4, PT, R33, 0x39, !P2 ;  /* 0x000000392100780c */ /* 0x000fe20005781670 */
[-C--:B------:R-:W-:Y:S01]  /*7440*/  FMUL R99, R99, R8.reuse ;  /* 0x0000000863637220 */ /* 0x080fe20000400000 */
[----:B------:R-:W-:Y:S01]  /*7450*/  ISETP.LT.OR P2, PT, R33, 0x3a, !P2 ;  /* 0x0000003a2100780c */ /* 0x000fe20005741670 */
[----:B------:R-:W-:Y:S01]  /*7460*/  @!P5 STG.E.U8 desc[UR16][R14.64+0x30], R121 ;  /* 0x000030790e00d986 */ /* 0x000fe2000c101110 */
[----:B------:R-:W-:Y:S01]  /*7470*/  F2FP.SATFINITE.E4M3.F32.PACK_AB_MERGE_C R103, RZ, R103, RZ ;  /* 0x00000067ff67723e */ /* 0x000fe200048070ff */
[-C--:B------:R-:W-:Y:S01]  /*7480*/  FMUL R92, R92, R8.reuse ;  /* 0x000000085c5c7220 */ /* 0x080fe20000400000 */
[----:B------:R-:W-:Y:S01]  /*7490*/  F2FP.SATFINITE.E4M3.F32.PACK_AB_MERGE_C R101, RZ, R101, RZ ;  /* 0x00000065ff65723e */ /* 0x000fe200048070ff */
[----:B------:R-:W-:Y:S01]  /*74a0*/  @!P6 STG.E.U8 desc[UR16][R14.64+0x31], R25 ;  /* 0x000031190e00e986 */ /* 0x000fe2000c101110 */
[----:B------:R-:W-:Y:S01]  /*74b0*/  F2FP.SATFINITE.E4M3.F32.PACK_AB_MERGE_C R97, RZ, R97, RZ ;  /* 0x00000061ff61723e */ /* 0x000fe200048070ff */
[-C--:B------:R-:W-:Y:S01]  /*74c0*/  FMUL R88, R88, R8.reuse ;  /* 0x0000000858587220 */ /* 0x080fe20000400000 */
[-C--:B------:R-:W-:Y:S01]  /*74d0*/  FMUL R95, R95, R8.reuse ;  /* 0x000000085f5f7220 */ /* 0x080fe20000400000 */
[----:B------:R-:W-:Y:S01]  /*74e0*/  @!P0 STG.E.U8 desc[UR16][R16.64+0x39], R27 ;  /* 0x0000391b10008986 */ /* 0x000fe2000c101110 */
[----:B------:R-:W-:Y:S01]  /*74f0*/  ISETP.GE.AND P0, PT, R34, 0x81, PT ;  /* 0x000000812200780c */ /* 0x000fe20003f06270 */
[----:B------:R-:W-:Y:S01]  /*7500*/  FMUL R93, R93, R8 ;  /* 0x000000085d5d7220 */ /* 0x000fe20000400000 */
[----:B0-----:R-:W-:Y:S01]  /*7510*/  F2FP.SATFINITE.E4M3.F32.PACK_AB_MERGE_C R7, RZ, R112, RZ ;  /* 0x00000070ff07723e */ /* 0x001fe200048070ff */
[----:B------:R0:W-:Y:S01]  /*7520*/  @!P1 STG.E.U8 desc[UR16][R16.64+0x38], R119 ;  /* 0x0000387710009986 */ /* 0x0001e2000c101110 */
[C---:B------:R-:W-:Y:S01]  /*7530*/  ISETP.LT.OR P6, PT, R33.reuse, 0x1, !P0 ;  /* 0x000000012100780c */ /* 0x040fe200047c1670 */
[-C--:B------:R-:W-:Y:S01]  /*7540*/  FMUL R90, R90, R8.reuse ;  /* 0x000000085a5a7220 */ /* 0x080fe20000400000 */
[----:B------:R-:W-:Y:S01]  /*7550*/  ISETP.LT.OR P5, PT, R33, 0x2, !P0 ;  /* 0x000000022100780c */ /* 0x000fe200047a1670 */
[----:B------:R-:W-:Y:S01]  /*7560*/  @!P4 STG.E.U8 desc[UR16][R14.64+0x38], R117 ;  /* 0x000038750e00c986 */ /* 0x000fe2000c101110 */
[----:B------:R-:W-:Y:S01]  /*7570*/  ISETP.GE.AND P1, PT, R34, 0x89, PT ;  /* 0x000000892200780c */ /* 0x000fe20003f26270 */
[-C--:B------:R-:W-:Y:S01]  /*7580*/  FMUL R23, R23, R8.reuse ;  /* 0x0000000817177220 */ /* 0x080fe20000400000 */
[----:B------:R-:W-:Y:S01]  /*7590*/  F2FP.SATFINITE.E4M3.F32.PACK_AB_MERGE_C R99, RZ, R99, RZ ;  /* 0x00000063ff63723e */ /* 0x000fe200048070ff */
[----:B------:R1:W-:Y:S01]  /*75a0*/  @!P2 STG.E.U8 desc[UR16][R14.64+0x39], R7 ;  /* 0x000039070e00a986 */ /* 0x0003e2000c101110 */
[----:B------:R-:W-:Y:S01]  /*75b0*/  ISETP.LT.OR P4, PT, R33, 0x1, !P1 ;  /* 0x000000012100780c */ /* 0x000fe20004f81670 */
[-C--:B------:R-:W-:Y:S01]  /*75c0*/  FMUL R91, R91, R8.reuse ;  /* 0x000000085b5b7220 */ /* 0x080fe20000400000 */
[----:B------:R-:W-:Y:S01]  /*75d0*/  ISETP.LT.OR P2, PT, R33, 0xa, !P0 ;  /* 0x0000000a2100780c */ /* 0x000fe20004741670 */
[----:B------:R-:W-:Y:S01]  /*75e0*/  FMUL R89, R89, R8 ;  /* 0x0000000859597220 */ /* 0x000fe20000400000 */
[----:B0-----:R-:W-:Y:S01]  /*75f0*/  F2FP.SATFINITE.E4M3.F32.PACK_AB_MERGE_C R17, RZ, R110, RZ ;  /* 0x0000006eff11723e */ /* 0x001fe200048070ff */
[----:B------:R-:W-:Y:S01]  /*7600*/  @!P6 STG.E.U8 desc[UR16][R12.64], R115 ;  /* 0x000000730c00e986 */ /* 0x000fe2000c101110 */
[C---:B------:R-:W-:Y:S01]  /*7610*/  ISETP.LT.OR P6, PT, R33.reuse, 0x2, !P1 ;  /* 0x000000022100780c */ /* 0x040fe20004fc1670 */
[-C--:B------:R-:W-:Y:S01]  /*7620*/  FMUL R22, R22, R8.reuse ;  /* 0x0000000816167220 */ /* 0x080fe20000400000 */
[----:B------:R-:W-:Y:S01]  /*7630*/  F2FP.SATFINITE.E4M3.F32.PACK_AB_MERGE_C R95, RZ, R95, RZ ;  /* 0x0000005fff5f723e */ /* 0x000fe200048070ff */
[----:B------:R-:W-:Y:S01]  /*7640*/  @!P5 STG.E.U8 desc[UR16][R12.64+0x1], R17 ;  /* 0x000001110c00d986 */ /* 0x000fe2000c101110 */
[----:B------:R-:W-:Y:S01]  /*7650*/  ISETP.LT.OR P5, PT, R33, 0x9, !P0 ;  /* 0x000000092100780c */ /* 0x000fe200047a1670 */
[----:B------:R-:W-:Y:S01]  /*7660*/  FMUL R19, R19, R8 ;  /* 0x0000000813137220 */ /* 0x000fe20000400000 */
[----:B-1----:R-:W-:Y:S01]  /*7670*/  F2FP.SATFINITE.E4M3.F32.PACK_AB_MERGE_C R7, RZ, R108, RZ ;  /* 0x0000006cff07723e */ /* 0x002fe200048070ff */
[----:B------:R-:W-:Y:S01]  /*7680*/  @!P4 STG.E.U8 desc[UR16][R10.64], R113 ;  /* 0x000000710a00c986 */ /* 0x000fe2000c101110 */
[----:B------:R-:W-:Y:S01]  /*7690*/  F2FP.SATFINITE.E4M3.F32.PACK_AB_MERGE_C R15, RZ, R106, RZ ;  /* 0x0000006aff0f723e */ /* 0x000fe200048070ff */
[-C--:B------:R-:W-:Y:S01]  /*76a0*/  FMUL R18, R18, R8.reuse ;  /* 0x0000000812127220 */ /* 0x080fe20000400000 */
[----:B------:R-:W-:Y:S01]  /*76b0*/  ISETP.LT.OR P4, PT, R33, 0x9, !P1 ;  /* 0x000000092100780c */ /* 0x000fe20004f81670 */
[-C--:B------:R-:W-:Y:S01]  /*76c0*/  FMUL R21, R21, R8.reuse ;  /* 0x0000000815157220 */ /* 0x080fe20000400000 */
[----:B------:R-:W-:Y:S01]  /*76d0*/  F2FP.SATFINITE.E4M3.F32.PACK_AB_MERGE_C R93, RZ, R93, RZ ;  /* 0x0000005dff5d723e */ /* 0x000fe200048070ff */
[----:B------:R0:W-:Y:S01]  /*76e0*/  @!P6 STG.E.U8 desc[UR16][R10.64+0x1], R7 ;  /* 0x000001070a00e986 */ /* 0x0001e2000c101110 */
[C---:B------:R-:W-:Y:S01]  /*76f0*/  ISETP.LT.OR P6, PT, R33.reuse, 0xa, !P1 ;  /* 0x0000000a2100780c */ /* 0x040fe20004fc1670 */
[----:B------:R-:W-:Y:S01]  /*7700*/  FMUL R20, R20, R8 ;  /* 0x0000000814147220 */ /* 0x000fe20000400000 */
[----:B------:R-:W-:Y:S01]  /*7710*/  F2FP.SATFINITE.E4M3.F32.PACK_AB_MERGE_C R23, RZ, R23, RZ ;  /* 0x00000017ff17723e */ /* 0x000fe200048070ff */
[----:B------:R1:W-:Y:S01]  /*7720*/  @!P2 STG.E.U8 desc[UR16][R12.64+0x9], R15 ;  /* 0x0000090f0c00a986 */ /* 0x0003e2000c101110 */
[----:B------:R-:W-:-:S02]  /*7730*/  ISETP.LT.OR P2, PT, R33, 0x12, !P0 ;  /* 0x000000122100780c */ /* 0x000fc40004741670 */
[----:B------:R-:W-:Y:S01]  /*7740*/  F2FP.SATFINITE.E4M3.F32.PACK_AB_MERGE_C R91, RZ, R91, RZ ;  /* 0x0000005bff5b723e */ /* 0x000fe200048070ff */
[----:B------:R-:W-:Y:S01]  /*7750*/  @!P5 STG.E.U8 desc[UR16][R12.64+0x8], R109 ;  /* 0x0000086d0c00d986 */ /* 0x000fe2000c101110 */
[C---:B------:R-:W-:Y:S02]  /*7760*/  ISETP.LT.OR P5, PT, R33.reuse, 0x11, !P0 ;  /* 0x000000112100780c */ /* 0x040fe400047a1670 */
[----:B------:R-:W-:Y:S01]  /*7770*/  F2FP.SATFINITE.E4M3.F32.PACK_AB_MERGE_C R89, RZ, R89, RZ ;  /* 0x00000059ff59723e */ /* 0x000fe200048070ff */
[----:B------:R-:W-:Y:S01]  /*7780*/  @!P4 STG.E.U8 desc[UR16][R10.64+0x8], R111 ;  /* 0x0000086f0a00c986 */ /* 0x000fe2000c101110 */
[----:B0-----:R-:W-:Y:S02]  /*7790*/  F2FP.SATFINITE.E4M3.F32.PACK_AB_MERGE_C R7, RZ, R104, RZ ;  /* 0x00000068ff07723e */ /* 0x001fe400048070ff */
[C---:B------:R-:W-:Y:S02]  /*77a0*/  ISETP.LT.OR P4, PT, R33.reuse, 0x11, !P1 ;  /* 0x000000112100780c */ /* 0x040fe40004f81670 */
[----:B-1----:R-:W-:Y:S01]  /*77b0*/  F2FP.SATFINITE.E4M3.F32.PACK_AB_MERGE_C R15, RZ, R100, RZ ;  /* 0x00000064ff0f723e */ /* 0x002fe200048070ff */
[----:B------:R0:W-:Y:S01]  /*77c0*/  @!P6 STG.E.U8 desc[UR16][R10.64+0x9], R7 ;  /* 0x000009070a00e986 */ /* 0x0001e2000c101110 */
[----:B------:R-:W-:-:S02]  /*77d0*/  ISETP.LT.OR P6, PT, R33, 0x12, !P1 ;  /* 0x000000122100780c */ /* 0x000fc40004fc1670 */
[----:B------:R-:W-:Y:S01]  /*77e0*/  F2FP.SATFINITE.E4M3.F32.PACK_AB_MERGE_C R19, RZ, R19, RZ ;  /* 0x00000013ff13723e */ /* 0x000fe200048070ff */
[----:B------:R1:W-:Y:S01]  /*77f0*/  @!P2 STG.E.U8 desc[UR16][R12.64+0x11], R15 ;  /* 0x0000110f0c00a986 */ /* 0x0003e2000c101110 */
[C---:B------:R-:W-:Y:S02]  /*7800*/  ISETP.LT.OR P2, PT, R33.reuse, 0x1a, !P0 ;  /* 0x0000001a2100780c */ /* 0x040fe40004741670 */
[----:B------:R-:W-:Y:S01]  /*7810*/  F2FP.SATFINITE.E4M3.F32.PACK_AB_MERGE_C R21, RZ, R21, RZ ;  /* 0x00000015ff15723e */ /* 0x000fe200048070ff */
[----:B------:R-:W-:Y:S01]  /*7820*/  @!P5 STG.E.U8 desc[UR16][R12.64+0x10], R107 ;  /* 0x0000106b0c00d986 */ /* 0x000fe2000c101110 */
[----:B------:R-:W-:Y:S02]  /*7830*/  ISETP.LT.OR P5, PT, R33, 0x19, !P0 ;  /* 0x000000192100780c */ /* 0x000fe400047a1670 */
[----:B------:R-:W-:Y:S01]  /*7840*/  F2FP.SATFINITE.E4M3.F32.PACK_AB_MERGE_C R17, RZ, R20, RZ ;  /* 0x00000014ff11723e */ /* 0x000fe200048070ff */
[----:B------:R-:W-:Y:S01]  /*7850*/  @!P4 STG.E.U8 desc[UR16][R10.64+0x10], R105 ;  /* 0x000010690a00c986 */ /* 0x000fe2000c101110 */
[----:B0-----:R-:W-:-:S02]  /*7860*/  F2FP.SATFINITE.E4M3.F32.PACK_AB_MERGE_C R7, RZ, R102, RZ ;  /* 0x00000066ff07723e */ /* 0x001fc400048070ff */
[C---:B------:R-:W-:Y:S02]  /*7870*/  ISETP.LT.OR P4, PT, R33.reuse, 0x19, !P1 ;  /* 0x000000192100780c */ /* 0x040fe40004f81670 */
[----:B-1----:R-:W-:Y:S01]  /*7880*/  F2FP.SATFINITE.E4M3.F32.PACK_AB_MERGE_C R15, RZ, R98, RZ ;  /* 0x00000062ff0f723e */ /* 0x002fe200048070ff */
[----:B------:R0:W-:Y:S01]  /*7890*/  @!P6 STG.E.U8 desc[UR16][R10.64+0x11], R7 ;  /* 0x000011070a00e986 */ /* 0x0001e2000c101110 */
[----:B------:R-:W-:-:S03]  /*78a0*/  ISETP.LT.OR P6, PT, R33, 0x1a, !P1 ;  /* 0x0000001a2100780c */ /* 0x000fc60004fc1670 */
[----:B------:R1:W-:Y:S01]  /*78b0*/  @!P2 STG.E.U8 desc[UR16][R12.64+0x19], R15 ;  /* 0x0000190f0c00a986 */ /* 0x0003e2000c101110 */
[----:B------:R-:W-:-:S03]  /*78c0*/  ISETP.LT.OR P2, PT, R33, 0x22, !P0 ;  /* 0x000000222100780c */ /* 0x000fc60004741670 */
[----:B------:R-:W-:Y:S01]  /*78d0*/  @!P5 STG.E.U8 desc[UR16][R12.64+0x18], R103 ;  /* 0x000018670c00d986 */ /* 0x000fe2000c101110 */
[C---:B------:R-:W-:Y:S02]  /*78e0*/  ISETP.LT.OR P5, PT, R33.reuse, 0x21, !P0 ;  /* 0x000000212100780c */ /* 0x040fe400047a1670 */
[----:B0-----:R-:W-:Y:S01]  /*78f0*/  F2FP.SATFINITE.E4M3.F32.PACK_AB_MERGE_C R7, RZ, R96, RZ ;  /* 0x00000060ff07723e */ /* 0x001fe200048070ff */
[----:B------:R-:W-:Y:S01]  /*7900*/  @!P4 STG.E.U8 desc[UR16][R10.64+0x18], R101 ;  /* 0x000018650a00c986 */ /* 0x000fe2000c101110 */
        /* <DEDUP_REMOVED lines=25> */
[C---:B------:R-:W-:Y:S02]  /*7aa0*/  ISETP.LT.OR P2, PT, R33.reuse, 0x39, !P0 ;  /* 0x000000392100780c */ /* 0x040fe40004741670 */
[C---:B------:R-:W-:Y:S01]  /*7ab0*/  ISETP.LT.OR P0, PT, R33.reuse, 0x3a, !P0 ;  /* 0x0000003a2100780c */ /* 0x040fe20004701670 */
[----:B------:R1:W-:Y:S01]  /*7ac0*/  @!P5 STG.E.U8 desc[UR16][R12.64+0x30], R91 ;  /* 0x0000305b0c00d986 */ /* 0x0003e2000c101110 */
[C---:B------:R-:W-:Y:S02]  /*7ad0*/  ISETP.LT.OR P5, PT, R33.reuse, 0x39, !P1 ;  /* 0x000000392100780c */ /* 0x040fe40004fa1670 */
[----:B------:R-:W-:Y:S01]  /*7ae0*/  ISETP.LT.OR P1, PT, R33, 0x3a, !P1 ;  /* 0x0000003a2100780c */ /* 0x000fe20004f21670 */
[----:B------:R1:W-:Y:S01]  /*7af0*/  @!P4 STG.E.U8 desc[UR16][R10.64+0x30], R89 ;  /* 0x000030590a00c986 */ /* 0x0003e2000c101110 */
[----:B0-----:R-:W-:-:S05]  /*7b00*/  F2FP.SATFINITE.E4M3.F32.PACK_AB_MERGE_C R7, RZ, R22, RZ ;  /* 0x00000016ff07723e */ /* 0x001fca00048070ff */
[----:B------:R1:W-:Y:S04]  /*7b10*/  @!P6 STG.E.U8 desc[UR16][R10.64+0x31], R7 ;  /* 0x000031070a00e986 */ /* 0x0003e8000c101110 */
[----:B------:R1:W-:Y:S04]  /*7b20*/  @!P2 STG.E.U8 desc[UR16][R12.64+0x38], R19 ;  /* 0x000038130c00a986 */ /* 0x0003e8000c101110 */
[----:B------:R1:W-:Y:S04]  /*7b30*/  @!P0 STG.E.U8 desc[UR16][R12.64+0x39], R15 ;  /* 0x0000390f0c008986 */ /* 0x0003e8000c101110 */
[----:B------:R1:W-:Y:S04]  /*7b40*/  @!P5 STG.E.U8 desc[UR16][R10.64+0x38], R21 ;  /* 0x000038150a00d986 */ /* 0x0003e8000c101110 */
[----:B------:R1:W-:Y:S02]  /*7b50*/  @!P1 STG.E.U8 desc[UR16][R10.64+0x39], R17 ;  /* 0x000039110a009986 */ /* 0x0003e4000c101110 */
.L_x_168:
[----:B------:R-:W-:Y:S05]  /*7b60*/  BSYNC B0 ;  /* 0x0000000000007941 */ /* 0x000fea0003800000 */
.L_x_38:
[----:B------:R-:W-:Y:S01]  /*7b70*/  ULDC UR6, c[0x0][0xc] ;  /* 0x0000030000067ab9 */ /* 0x000fe20000000800 */
[----:B------:R-:W-:Y:S01]  /*7b80*/  ULDC UR7, c[0x0][0x10] ;  /* 0x0000040000077ab9 */ /* 0x000fe20000000800 */
[----:B01---5:R-:W0:Y:S01]  /*7b90*/  LDC R7, c[0x0][0x14] ;  /* 0x00000500ff077b82 */ /* 0x023e220000000800 */
[----:B------:R-:W-:Y:S01]  /*7ba0*/  UIMAD.WIDE.U32 UR6, UR6, UR7, URZ ;  /* 0x00000007060672a5 */ /* 0x000fe2000f8e003f */
[----:B------:R-:W-:Y:S01]  /*7bb0*/  PRMT R10, RZ, 0x7610, R10 ;  /* 0x00007610ff0a7816 */ /* 0x000fe2000000000a */
[----:B------:R-:W-:-:S04]  /*7bc0*/  IMAD.MOV.U32 R11, RZ, RZ, -0x1 ;  /* 0xffffffffff0b7424 */ /* 0x000fc800078e00ff */
[----:B0-----:R-:W-:-:S04]  /*7bd0*/  IMAD.WIDE.U32 R2, R7, UR6, R2 ;  /* 0x0000000607027c25 */ /* 0x001fc8000f8e0002 */
[----:B------:R-:W-:Y:S01]  /*7be0*/  IMAD R7, R7, UR7, RZ ;  /* 0x0000000707077c24 */ /* 0x000fe2000f8e02ff */
[----:B------:R-:W-:Y:S02]  /*7bf0*/  ULDC.64 UR6, c[0x0][0x650] ;  /* 0x0001940000067ab9 */ /* 0x000fe40000000a00 */
[----:B------:R-:W-:Y:S01]  /*7c00*/  ISETP.GE.U32.AND P0, PT, R2, UR6, PT ;  /* 0x0000000602007c0c */ /* 0x000fe2000bf06070 */
[----:B------:R-:W-:Y:S02]  /*7c10*/  IMAD.IADD R3, R3, 0x1, R7 ;  /* 0x0000000103037824 */ /* 0x000fe400078e0207 */
[----:B------:R-:W-:-:S03]  /*7c20*/  IMAD.MOV.U32 R7, RZ, RZ, -0x1 ;  /* 0xffffffffff077424 */ /* 0x000fc600078e00ff */
[----:B------:R-:W-:-:S13]  /*7c30*/  ISETP.GE.U32.AND.EX P0, PT, R3, UR7, PT, P0 ;  /* 0x0000000703007c0c */ /* 0x000fda000bf06100 */
[----:B------:R-:W-:Y:S05]  /*7c40*/  @P0 BRA `(.L_x_169) ;  /* 0x0000000400600947 */ /* 0x000fea0003800000 */
[----:B------:R-:W0:Y:S01]  /*7c50*/  S2R R22, SR_CTAID.X ;  /* 0x0000000000167919 */ /* 0x000e220000002500 */
[----:B------:R-:W1:Y:S01]  /*7c60*/  LDC.64 R16, c[0x0][0x628] ;  /* 0x00018a00ff107b82 */ /* 0x000e620000000a00 */
[----:B------:R-:W-:Y:S01]  /*7c70*/  ULDC UR6, c[0x0][0x150] ;  /* 0x0000540000067ab9 */ /* 0x000fe20000000800 */
[----:B--234-:R-:W-:Y:S01]  /*7c80*/  IMAD.MOV.U32 R14, RZ, RZ, R2 ;  /* 0x000000ffff0e7224 */ /* 0x01cfe200078e0002 */
[----:B------:R-:W2:Y:S01]  /*7c90*/  S2R R24, SR_CTAID.Y ;  /* 0x0000000000187919 */ /* 0x000ea20000002600 */
[----:B------:R-:W-:-:S04]  /*7ca0*/  IMAD.MOV.U32 R15, RZ, RZ, R3 ;  /* 0x000000ffff0f7224 */ /* 0x000fc800078e0003 */
[----:B------:R-:W3:Y:S08]  /*7cb0*/  LDC R25, c[0x0][0x144] ;  /* 0x00005100ff197b82 */ /* 0x000ef00000000800 */
[----:B------:R-:W4:Y:S08]  /*7cc0*/  LDC R18, c[0x0][0x630] ;  /* 0x00018c00ff127b82 */ /* 0x000f300000000800 */
[----:B------:R-:W2:Y:S01]  /*7cd0*/  LDC.64 R20, c[0x0][0x620] ;  /* 0x00018800ff147b82 */ /* 0x000ea20000000a00 */
[----:B-1----:R-:W-:-:S04]  /*7ce0*/  ISETP.NE.U32.AND P0, PT, R16, RZ, PT ;  /* 0x000000ff1000720c */ /* 0x002fc80003f05070 */
[----:B------:R-:W-:Y:S02]  /*7cf0*/  ISETP.NE.AND.EX P0, PT, R17, RZ, PT, P0 ;  /* 0x000000ff1100720c */ /* 0x000fe40003f05300 */
[----:B0-----:R-:W-:-:S05]  /*7d00*/  I2FP.F32.U32 R7, R22 ;  /* 0x0000001600077245 */ /* 0x001fca0000201000 */
[----:B------:R-:W-:-:S04]  /*7d10*/  FMUL R7, R7, UR6 ;  /* 0x0000000607077c20 */ /* 0x000fc80008400000 */
[----:B------:R0:W1:Y:S02]  /*7d20*/  F2I.U32.TRUNC.NTZ R23, R7 ;  /* 0x0000000700177305 */ /* 0x000064000020f000 */
[----:B---34-:R-:W-:Y:S05]  /*7d30*/  @!P0 BRA `(.L_x_170) ;  /* 0x0000000000288947 */ /* 0x018fea0003800000 */
[----:B0-----:R-:W0:Y:S02]  /*7d40*/  LDC R7, c[0x0][0x634] ;  /* 0x00018d00ff077b82 */ /* 0x001e240000000800 */
        /* <DEDUP_REMOVED lines=9> */
.L_x_170:
[-CC-:B------:R-:W-:Y:S01]  /*7de0*/  SHF.R.U64 R19, R14, R18.reuse, R15.reuse ;  /* 0x000000120e137219 */ /* 0x180fe2000000120f */
[----:B------:R-:W3:Y:S01]  /*7df0*/  LDC.64 R30, c[0x0][0x640] ;  /* 0x00019000ff1e7b82 */ /* 0x000ee20000000a00 */
[----:B0-----:R-:W-:Y:S01]  /*7e00*/  SHF.R.U32.HI R7, RZ, R18, R15 ;  /* 0x00000012ff077219 */ /* 0x001fe2000001160f */
[----:B-1----:R-:W-:Y:S01]  /*7e10*/  IMAD.MOV R23, RZ, RZ, -R23 ;  /* 0x000000ffff177224 */ /* 0x002fe200078e0a17 */
[----:B------:R-:W-:Y:S01]  /*7e20*/  IADD3 R13, P0, RZ, -R19, RZ ;  /* 0x80000013ff0d7210 */ /* 0x000fe20007f1e0ff */
[----:B------:R-:W-:Y:S02]  /*7e30*/  ULDC UR6, c[0x0][0x154] ;  /* 0x0000550000067ab9 */ /* 0x000fe40000000800 */
[----:B------:R-:W-:Y:S02]  /*7e40*/  IMAD R25, R25, R23, R22 ;  /* 0x0000001719197224 */ /* 0x000fe400078e0216 */
[----:B------:R-:W0:Y:S01]  /*7e50*/  LDC R14, c[0x0][0x618] ;  /* 0x00018600ff0e7b82 */ /* 0x000e220000000800 */
[----:B------:R-:W-:-:S02]  /*7e60*/  IMAD.X R7, RZ, RZ, ~R7, P0 ;  /* 0x000000ffff077224 */ /* 0x000fc400000e0e07 */
[----:B--2---:R-:W-:-:S04]  /*7e70*/  IMAD.WIDE.U32 R10, R13, R20, R2 ;  /* 0x000000140d0a7225 */ /* 0x004fc800078e0002 */
[----:B------:R-:W-:Y:S01]  /*7e80*/  IMAD R12, R7, R20, RZ ;  /* 0x00000014070c7224 */ /* 0x000fe200078e02ff */
[----:B------:R-:W1:Y:S03]  /*7e90*/  LDC R26, c[0x0][0x608] ;  /* 0x00018200ff1a7b82 */ /* 0x000e660000000800 */
[----:B------:R-:W-:Y:S02]  /*7ea0*/  IMAD R7, R13, R21, R12 ;  /* 0x000000150d077224 */ /* 0x000fe400078e020c */
[----:B------:R-:W-:Y:S02]  /*7eb0*/  IMAD.MOV.U32 R13, RZ, RZ, 0x1 ;  /* 0x00000001ff0d7424 */ /* 0x000fe400078e00ff */
[----:B------:R-:W-:Y:S01]  /*7ec0*/  IMAD.IADD R7, R11, 0x1, R7 ;  /* 0x000000010b077824 */ /* 0x000fe200078e0207 */
[----:B------:R-:W2:Y:S01]  /*7ed0*/  LDC R28, c[0x0][0x658] ;  /* 0x00019600ff1c7b82 */ /* 0x000ea20000000800 */
[----:B------:R-:W-:-:S02]  /*7ee0*/  I2FP.F32.U32 R11, R24 ;  /* 0x00000018000b7245 */ /* 0x000fc40000201000 */
[----:B---3--:R-:W-:-:S03]  /*7ef0*/  ISETP.NE.U32.AND P0, PT, R30, RZ, PT ;  /* 0x000000ff1e00720c */ /* 0x008fc60003f05070 */
[----:B------:R-:W-:Y:S01]  /*7f00*/  FMUL R12, R11, UR6 ;  /* 0x000000060b0c7c20 */ /* 0x000fe20008400000 */
[----:B------:R-:W-:Y:S01]  /*7f10*/  ISETP.NE.AND.EX P0, PT, R31, RZ, PT, P0 ;  /* 0x000000ff1f00720c */ /* 0x000fe20003f05300 */
[----:B------:R-:W3:Y:S01]  /*7f20*/  LDC R23, c[0x0][0x148] ;  /* 0x00005200ff177b82 */ /* 0x000ee20000000800 */
[-CC-:B0-----:R-:W-:Y:S01]  /*7f30*/  SHF.R.U64 R18, R10, R14.reuse, R7.reuse ;  /* 0x0000000e0a127219 */ /* 0x181fe20000001207 */
[----:B------:R0:W4:Y:S01]  /*7f40*/  F2I.U32.TRUNC.NTZ R20, R12 ;  /* 0x0000000c00147305 */ /* 0x000122000020f000 */
[----:B------:R-:W-:Y:S01]  /*7f50*/  SHF.R.U32.HI R7, RZ, R14, R7 ;  /* 0x0000000eff077219 */ /* 0x000fe20000011607 */
[----:B------:R-:W-:-:S04]  /*7f60*/  IMAD.MOV.U32 R11, RZ, RZ, -0x1 ;  /* 0xffffffffff0b7424 */ /* 0x000fc800078e00ff */
[----:B------:R-:W0:Y:S01]  /*7f70*/  LDC R22, c[0x0][0x600] ;  /* 0x00018000ff167b82 */ /* 0x000e220000000800 */
[-CC-:B-1----:R-:W-:Y:S02]  /*7f80*/  SHF.R.U64 R16, R18, R26.reuse, R7.reuse ;  /* 0x0000001a12107219 */ /* 0x182fe40000001207 */
[----:B------:R-:W-:-:S05]  /*7f90*/  SHF.R.U32.HI R7, RZ, R26, R7 ;  /* 0x0000001aff077219 */ /* 0x000fca0000011607 */
[----:B------:R-:W1:Y:S01]  /*7fa0*/  LDC R29, c[0x0][0x648] ;  /* 0x00019200ff1d7b82 */ /* 0x000e620000000800 */
[-C--:B--2---:R-:W-:Y:S02]  /*7fb0*/  SHF.L.U32 R10, R11, R28.reuse, RZ ;  /* 0x0000001c0b0a7219 */ /* 0x084fe400000006ff */
[-CC-:B------:R-:W-:Y:S02]  /*7fc0*/  SHF.R.U64 R21, R16, R28.reuse, R7.reuse ;  /* 0x0000001c10157219 */ /* 0x180fe40000001207 */
[----:B------:R-:W-:Y:S02]  /*7fd0*/  SHF.R.U32.HI R11, RZ, R28, R7 ;  /* 0x0000001cff0b7219 */ /* 0x000fe40000011607 */
[----:B------:R-:W-:Y:S01]  /*7fe0*/  LOP3.LUT R27, RZ, R10, RZ, 0x33, !PT ;  /* 0x0000000aff1b7212 */ /* 0x000fe200078e33ff */
[----:B------:R-:W2:Y:S01]  /*7ff0*/  LDC R33, c[0x0][0x638] ;  /* 0x00018e00ff217b82 */ /* 0x000ea20000000800 */
[----:B------:R-:W-:Y:S01]  /*8000*/  SHF.L.U32 R28, R13, R28, RZ ;  /* 0x0000001c0d1c7219 */ /* 0x000fe200000006ff */
[----:B------:R-:W-:-:S06]  /*8010*/  IMAD.MOV.U32 R10, RZ, RZ, R21 ;  /* 0x000000ffff0a7224 */ /* 0x000fcc00078e0015 */
[----:B------:R-:W0:Y:S01]  /*8020*/  LDC R34, c[0x0][0x610] ;  /* 0x00018400ff227b82 */ /* 0x000e220000000800 */
[----:B----4-:R-:W-:Y:S05]  /*8030*/  @!P0 BRA `(.L_x_171) ;  /* 0x0000000000288947 */ /* 0x010fea0003800000 */
[----:B------:R-:W4:Y:S02]  /*8040*/  LDC R10, c[0x0][0x64c] ;  /* 0x00019300ff0a7b82 */ /* 0x000f240000000800 */
[----:B----4-:R-:W-:-:S05]  /*8050*/  IADD3 R7, P0, R21, R10, RZ ;  /* 0x0000000a15077210 */ /* 0x010fca0007f1e0ff */
[----:B------:R-:W-:-:S04]  /*8060*/  IMAD.X R17, RZ, RZ, R11, P0 ;  /* 0x000000ffff117224 */ /* 0x000fc800000e060b */
[----:B------:R-:W-:-:S04]  /*8070*/  IMAD.WIDE.U32 R10, R17, R30, RZ ;  /* 0x0000001e110a7225 */ /* 0x000fc800078e00ff */
[----:B0-----:R-:W-:-:S04]  /*8080*/  IMAD.WIDE.U32 R12, P0, R7, R31, R10 ;  /* 0x0000001f070c7225 */ /* 0x001fc8000780000a */
[----:B------:R-:W-:-:S04]  /*8090*/  IMAD.WIDE.U32 R10, R7, R30, RZ ;  /* 0x0000001e070a7225 */ /* 0x000fc800078e00ff */
[----:B------:R-:W-:Y:S01]  /*80a0*/  IMAD.X R15, RZ, RZ, RZ, P0 ;  /* 0x000000ffff0f7224 */ /* 0x000fe200000e06ff */
[----:B------:R-:W-:Y:S01]  /*80b0*/  IADD3 RZ, P0, R11, R12, RZ ;  /* 0x0000000c0bff7210 */ /* 0x000fe20007f1e0ff */
[----:B------:R-:W-:-:S04]  /*80c0*/  IMAD.MOV.U32 R14, RZ, RZ, R13 ;  /* 0x000000ffff0e7224 */ /* 0x000fc800078e000d */
[----:B------:R-:W-:-:S08]  /*80d0*/  IMAD.WIDE.U32.X R10, R17, R31, R14, P0 ;  /* 0x0000001f110a7225 */ /* 0x000fd000000e040e */
.L_x_171:
[----:B-1----:R-:W-:Y:S01]  /*80e0*/  SHF.R.U64 R7, R10, R29, R11 ;  /* 0x0000001d0a077219 */ /* 0x002fe2000000120b */
[----:B0-----:R-:W-:Y:S01]  /*80f0*/  VIADD R11, R22, 0xffffffff ;  /* 0xffffffff160b7836 */ /* 0x001fe20000000000 */
[----:B------:R-:W-:Y:S01]  /*8100*/  LOP3.LUT R32, R16, R27, RZ, 0xc0, !PT ;  /* 0x0000001b10207212 */ /* 0x000fe200078ec0ff */
[----:B------:R-:W-:Y:S02]  /*8110*/  IMAD.MOV R20, RZ, RZ, -R20 ;  /* 0x000000ffff147224 */ /* 0x000fe400078e0a14 */
[----:B------:R-:W-:Y:S01]  /*8120*/  IMAD.MOV R10, RZ, RZ, -R7 ;  /* 0x000000ffff0a7224 */ /* 0x000fe200078e0a07 */
[----:B------:R-:W-:Y:S01]  /*8130*/  LOP3.LUT R18, R18, R11, RZ, 0xc0, !PT ;  /* 0x0000000b12127212 */ /* 0x000fe200078ec0ff */
[----:B------:R-:W-:Y:S02]  /*8140*/  IMAD R32, R28, R7, R32 ;  /* 0x000000071c207224 */ /* 0x000fe400078e0220 */
[----:B---3--:R-:W-:Y:S02]  /*8150*/  @P3 IMAD R25, R23, R20, R24 ;  /* 0x0000001417193224 */ /* 0x008fe400078e0218 */
[----:B--2---:R-:W-:-:S02]  /*8160*/  IMAD R7, R10, R33, R21 ;  /* 0x000000210a077224 */ /* 0x004fc400078e0215 */
[----:B------:R-:W-:Y:S02]  /*8170*/  IMAD R32, R32, R34, R25 ;  /* 0x0000002220207224 */ /* 0x000fe400078e0219 */
[----:B------:R-:W-:Y:S02]  /*8180*/  IMAD R7, R7, R22, R18 ;  /* 0x0000001607077224 */ /* 0x000fe400078e0212 */
[----:B------:R-:W-:-:S03]  /*8190*/  IMAD.MOV.U32 R10, RZ, RZ, 0x1 ;  /* 0x00000001ff0a7424 */ /* 0x000fc600078e00ff */
[----:B------:R-:W-:Y:S02]  /*81a0*/  SEL R11, R7, R32, !P3 ;  /* 0x00000020070b7207 */ /* 0x000fe40005800000 */
[----:B------:R-:W-:Y:S01]  /*81b0*/  SEL R32, R32, R7, !P3 ;  /* 0x0000000720207207 */ /* 0x000fe20005800000 */
[----:B------:R-:W-:-:S07]  /*81c0*/  IMAD.MOV.U32 R7, RZ, RZ, R19 ;  /* 0x000000ffff077224 */ /* 0x000fce00078e0013 */
.L_x_169:
[----:B------:R-:W-:Y:S01]  /*81d0*/  LOP3.LUT P0, RZ, R10, 0xff, RZ, 0xc0, !PT ;  /* 0x000000ff0aff7812 */ /* 0x000fe2000780c0ff */
[----:B------:R-:W-:-:S12]  /*81e0*/  IMAD.MOV.U32 R10, RZ, RZ, R32 ;  /* 0x000000ffff0a7224 */ /* 0x000fd800078e0020 */
[----:B------:R-:W-:Y:S05]  /*81f0*/  @P0 BRA `(.L_x_172) ;  /* 0xffffff9000380947 */ /* 0x000fea000383ffff */
[----:B------:R-:W-:Y:S05]  /*8200*/  EXIT ;  /* 0x000000000000794d */ /* 0x000fea0003800000 */
.L_x_8:
[----:B-1----:R-:W-:Y:S01]  /*8210*/  ULDC.64 UR4, c[0x0][0x650] ;  /* 0x0001940000047ab9 */ /* 0x002fe20000000a00 */
        /* <DEDUP_REMOVED lines=25> */
.L_x_174:
[----:B------:R-:W0:Y:S01]  /*83b0*/  LDC.64 R28, c[0x0][0x640] ;  /* 0x00019000ff1c7b82 */ /* 0x000e220000000a00 */
[-CC-:B------:R-:W-:Y:S01]  /*83c0*/  SHF.R.U64 R21, R16, R6.reuse, R17.reuse ;  /* 0x0000000610157219 */ /* 0x180fe20000001211 */
[----:B------:R-:W-:Y:S01]  /*83d0*/  IMAD.MOV.U32 R31, RZ, RZ, 0x1 ;  /* 0x00000001ff1f7424 */ /* 0x000fe200078e00ff */
[----:B------:R-:W-:Y:S02]  /*83e0*/  SHF.R.U32.HI R5, RZ, R6, R17 ;  /* 0x00000006ff057219 */ /* 0x000fe40000011611 */
        /* <DEDUP_REMOVED lines=9> */
[----:B0-----:R-:W-:Y:S01]  /*8480*/  ISETP.NE.U32.AND P0, PT, R28, RZ, PT ;  /* 0x000000ff1c00720c */ /* 0x001fe20003f05070 */
[----:B------:R-:W-:-:S03]  /*8490*/  IMAD.MOV.U32 R11, RZ, RZ, -0x1 ;  /* 0xffffffffff0b7424 */ /* 0x000fc600078e00ff */
[----:B------:R-:W-:Y:S02]  /*84a0*/  ISETP.NE.AND.EX P0, PT, R29, RZ, PT, P0 ;  /* 0x000000ff1d00720c */ /* 0x000fe40003f05300 */
[----:B------:R-:W0:Y:S01]  /*84b0*/  LDC R24, c[0x0][0x600] ;  /* 0x00018000ff187b82 */ /* 0x000e220000000800 */
[-CC-:B-1----:R-:W-:Y:S02]  /*84c0*/  SHF.R.U64 R18, R10, R14.reuse, R5.reuse ;  /* 0x0000000e0a127219 */ /* 0x182fe40000001205 */
[----:B------:R-:W-:-:S05]  /*84d0*/  SHF.R.U32.HI R5, RZ, R14, R5 ;  /* 0x0000000eff057219 */ /* 0x000fca0000011605 */
        /* <DEDUP_REMOVED lines=21> */
.L_x_175:
[----:B-1----:R-:W-:Y:S01]  /*8630*/  SHF.R.U64 R6, R10, R25, R11 ;  /* 0x000000190a067219 */ /* 0x002fe2000000120b */
[----:B0-----:R-:W-:Y:S01]  /*8640*/  VIADD R11, R24, 0xffffffff ;  /* 0xffffffff180b7836 */ /* 0x001fe20000000000 */
[----:B------:R-:W-:Y:S01]  /*8650*/  SHF.L.U32 R9, R31, R26, RZ ;  /* 0x0000001a1f097219 */ /* 0x000fe200000006ff */
[----:B------:R-:W-:Y:S01]  /*8660*/  @P3 IMAD R12, R13, R20, R8 ;  /* 0x000000140d0c3224 */ /* 0x000fe200078e0208 */
[----:B------:R-:W-:Y:S01]  /*8670*/  LOP3.LUT R5, R22, R33, RZ, 0xc0, !PT ;  /* 0x0000002116057212 */ /* 0x000fe200078ec0ff */
[----:B------:R-:W-:Y:S01]  /*8680*/  IMAD.MOV R10, RZ, RZ, -R6 ;  /* 0x000000ffff0a7224 */ /* 0x000fe200078e0a06 */
[----:B------:R-:W-:Y:S01]  /*8690*/  LOP3.LUT R18, R18, R11, RZ, 0xc0, !PT ;  /* 0x0000000b12127212 */ /* 0x000fe200078ec0ff */
[----:B------:R-:W-:Y:S02]  /*86a0*/  IMAD.MOV.U32 R8, RZ, RZ, 0x1 ;  /* 0x00000001ff087424 */ /* 0x000fe400078e00ff */
[----:B------:R-:W-:Y:S02]  /*86b0*/  IMAD R9, R9, R6, R5 ;  /* 0x0000000609097224 */ /* 0x000fe400078e0205 */
[----:B--2---:R-:W-:-:S02]  /*86c0*/  IMAD R5, R10, R27, R23 ;  /* 0x0000001b0a057224 */ /* 0x004fc400078e0217 */
[----:B---3--:R-:W-:Y:S02]  /*86d0*/  IMAD R6, R9, R30, R12 ;  /* 0x0000001e09067224 */ /* 0x008fe400078e020c */
[----:B------:R-:W-:Y:S01]  /*86e0*/  IMAD R9, R5, R24, R18 ;  /* 0x0000001805097224 */ /* 0x000fe200078e0212 */
[----:B------:R-:W-:Y:S01]  /*86f0*/  PRMT R5, R8, 0x7610, R5 ;  /* 0x0000761008057816 */ /* 0x000fe20000000005 */
[----:B------:R-:W-:-:S03]  /*8700*/  IMAD.MOV.U32 R16, RZ, RZ, R21 ;  /* 0x000000ffff107224 */ /* 0x000fc600078e0015 */
[----:B------:R-:W-:Y:S02]  /*8710*/  SEL R17, R9, R6, !P3 ;  /* 0x0000000609117207 */ /* 0x000fe40005800000 */
[----:B------:R-:W-:-:S07]  /*8720*/  SEL R6, R6, R9, !P3 ;  /* 0x0000000906067207 */ /* 0x000fce0005800000 */
.L_x_173:
[----:B------:R-:W-:-:S08]  /*8730*/  NOP ;  /* 0x0000000000007918 */ /* 0x000fd00000000000 */
[----:B------:R-:W0:-:S00]  /*8740*/  USETMAXREG.DEALLOC.CTAPOOL 0x28 ;  /* 0x00000028000079c8 */ /* 0x000e0000080e0500 */
[----:B0-----:R-:W-:-:S13]  /*8750*/  ISETP.NE.AND P0, PT, R7, RZ, PT ;  /* 0x000000ff0700720c */ /* 0x001fda0003f05270 */
[----:B------:R-:W-:Y:S05]  /*8760*/  @P0 EXIT ;  /* 0x000000000000094d */ /* 0x000fea0003800000 */
[----:B------:R-:W-:Y:S01]  /*8770*/  LOP3.LUT P0, RZ, R5, 0xff, RZ, 0xc0, !PT ;  /* 0x000000ff05ff7812 */ /* 0x000fe2000780c0ff */
[----:B------:R-:W-:Y:S02]  /*8780*/  IMAD.MOV.U32 R11, RZ, RZ, 0x1 ;  /* 0x00000001ff0b7424 */ /* 0x000fe400078e00ff */
[----:B------:R-:W-:-:S10]  /*8790*/  IMAD.MOV.U32 R15, RZ, RZ, RZ ;  /* 0x000000ffff0f7224 */ /* 0x000fd400078e00ff */
[----:B------:R-:W-:Y:S05]  /*87a0*/  @!P0 BRA `(.L_x_176) ;  /* 0x0000000c00748947 */ /* 0x000fea0003800000 */
[----:B------:R-:W0:Y:S01]  /*87b0*/  LDC R5, c[0x0][0x28c] ;  /* 0x0000a300ff057b82 */ /* 0x000e220000000800 */
[----:B------:R-:W-:Y:S01]  /*87c0*/  ULDC UR5, c[0x0][0x658] ;  /* 0x0001960000057ab9 */ /* 0x000fe20000000800 */
[----:B------:R-:W-:Y:S01]  /*87d0*/  UMOV UR11, 0xffffffff ;  /* 0xffffffff000b7882 */ /* 0x000fe20000000000 */
[----:B------:R-:W-:Y:S01]  /*87e0*/  UMOV UR16, 0x1 ;  /* 0x0000000100107882 */ /* 0x000fe20000000000 */
[----:B------:R-:W-:Y:S01]  /*87f0*/  USHF.L.U32 UR11, UR11, UR5, URZ ;  /* 0x000000050b0b7299 */ /* 0x000fe2000800063f */
[----:B------:R-:W-:Y:S01]  /*8800*/  BSSY B0, `(.L_x_176) ;  /* 0x00000d7000007945 */ /* 0x000fe20003800000 */
[----:B------:R-:W-:Y:S01]  /*8810*/  ULDC UR9, c[0x0][0xc] ;  /* 0x0000030000097ab9 */ /* 0x000fe20000000800 */
[----:B------:R-:W-:Y:S01]  /*8820*/  ULDC UR12, c[0x0][0x10] ;  /* 0x00000400000c7ab9 */ /* 0x000fe20000000800 */
[----:B------:R-:W1:Y:S01]  /*8830*/  S2UR UR8, SR_CgaCtaId ;  /* 0x00000000000879c3 */ /* 0x000e620000008800 */
[----:B------:R-:W-:Y:S01]  /*8840*/  ULOP3.LUT UR13, URZ, UR11, URZ, 0x33, !UPT ;  /* 0x0000000b3f0d7292 */ /* 0x000fe2000f8e333f */
[----:B------:R-:W-:Y:S01]  /*8850*/  IMAD.MOV.U32 R13, RZ, RZ, 0x1 ;  /* 0x00000001ff0d7424 */ /* 0x000fe200078e00ff */
[----:B------:R-:W-:Y:S01]  /*8860*/  LOP3.LUT R14, R4, 0x2, RZ, 0xfc, !PT ;  /* 0x00000002040e7812 */ /* 0x000fe200078efcff */
[----:B------:R-:W-:Y:S01]  /*8870*/  IMAD.MOV.U32 R11, RZ, RZ, 0x1 ;  /* 0x00000001ff0b7424 */ /* 0x000fe200078e00ff */
[----:B------:R-:W-:Y:S01]  /*8880*/  ULDC UR4, c[0x0][0x600] ;  /* 0x0001800000047ab9 */ /* 0x000fe20000000800 */
[----:B------:R-:W-:Y:S01]  /*8890*/  IMAD.MOV.U32 R15, RZ, RZ, RZ ;  /* 0x000000ffff0f7224 */ /* 0x000fe200078e00ff */
[----:B------:R-:W-:Y:S01]  /*88a0*/  UMOV UR15, 0x5 ;  /* 0x00000005000f7882 */ /* 0x000fe20000000000 */
[----:B------:R-:W-:-:S02]  /*88b0*/  UIADD3 UR4, UR4, -0x1, URZ ;  /* 0xffffffff04047890 */ /* 0x000fc4000fffe03f */
[----:B------:R-:W-:Y:S01]  /*88c0*/  USHF.L.U32 UR5, UR16, UR5, URZ ;  /* 0x0000000510057299 */ /* 0x000fe2000800063f */
[----:B------:R-:W-:Y:S01]  /*88d0*/  ULDC.64 UR28, c[0x0][0x198] ;  /* 0x00006600001c7ab9 */ /* 0x000fe20000000a00 */
[----:B0-----:R-:W-:-:S05]  /*88e0*/  VIADD R5, R5, 0x3f ;  /* 0x0000003f05057836 */ /* 0x001fca0000000000 */
[----:B------:R-:W-:Y:S01]  /*88f0*/  SHF.R.S32.HI R8, RZ, 0x1f, R5 ;  /* 0x0000001fff087819 */ /* 0x000fe20000011405 */
[----:B-1----:R-:W-:-:S03]  /*8900*/  ULOP3.LUT UR10, UR8, 0x1, URZ, 0xc0, !UPT ;  /* 0x00000001080a7892 */ /* 0x002fc6000f8ec03f */
[----:B------:R-:W-:Y:S01]  /*8910*/  LEA.HI R8, R8, R5, RZ, 0x6 ;  /* 0x0000000508087211 */ /* 0x000fe200078f30ff */
[----:B------:R-:W-:Y:S02]  /*8920*/  USHF.R.U32.HI UR27, URZ, 0x1, UR8 ;  /* 0x000000013f1b7899 */ /* 0x000fe40008011608 */
[----:B------:R-:W-:Y:S01]  /*8930*/  USHF.L.U32 UR6, UR8, 0x5, URZ ;  /* 0x0000000508067899 */ /* 0x000fe2000800063f */
[----:B------:R-:W-:Y:S01]  /*8940*/  SHF.R.S32.HI R10, RZ, 0x6, R8 ;  /* 0x00000006ff0a7819 */ /* 0x000fe20000011408 */
[----:B------:R-:W-:Y:S02]  /*8950*/  USHF.L.U32 UR7, UR8, 0xb, URZ ;  /* 0x0000000b08077899 */ /* 0x000fe4000800063f */
[----:B------:R-:W-:Y:S02]  /*8960*/  ULOP3.LUT UR8, UR8, 0xfffffffe, URZ, 0xc0, !UPT ;  /* 0xfffffffe08087892 */ /* 0x000fe4000f8ec03f */
[----:B------:R-:W-:Y:S01]  /*8970*/  UISETP.GT.U32.AND UP0, UPT, UR10, 0xffff, UPT ;  /* 0x0000ffff0a00788c */ /* 0x000fe2000bf04070 */
[----:B------:R-:W-:Y:S01]  /*8980*/  VIADD R5, R10, 0x1 ;  /* 0x000000010a057836 */ /* 0x000fe20000000000 */
[----:B------:R-:W-:-:S02]  /*8990*/  USHF.L.U32 UR14, UR16, UR8, URZ ;  /* 0x00000008100e7299 */ /* 0x000fc4000800063f */
[----:B------:R-:W-:Y:S02]  /*89a0*/  ULOP3.LUT UR11, UR8, 0x1, URZ, 0xfc, !UPT ;  /* 0x00000001080b7892 */ /* 0x000fe4000f8efc3f */
[----:B------:R-:W-:Y:S02]  /*89b0*/  UIMAD.WIDE.U32 UR8, UR9, UR12, URZ ;  /* 0x0000000c090872a5 */ /* 0x000fe4000f8e003f */
[----:B------:R-:W-:Y:S01]  /*89c0*/  USEL UR10, UR10, 0xffff, !UP0 ;  /* 0x0000ffff0a0a7887 */ /* 0x000fe2000c000000 */
[----:B------:R-:W-:Y:S01]  /*89d0*/  ULDC UR12, c[0x0][0x14] ;  /* 0x00000500000c7ab9 */ /* 0x000fe20000000800 */
[----:B------:R-:W-:Y:S02]  /*89e0*/  USHF.L.U32 UR11, UR16, UR11, URZ ;  /* 0x0000000b100b7299 */ /* 0x000fe4000800063f */
[----:B------:R-:W-:Y:S02]  /*89f0*/  UIMAD.WIDE.U32 UR24, UR8, UR12, URZ ;  /* 0x0000000c081872a5 */ /* 0x000fe4000f8e003f */
[----:B------:R-:W-:-:S02]  /*8a00*/  UIMAD UR21, UR9, UR12, URZ ;  /* 0x0000000c091572a4 */ /* 0x000fc4000f8e023f */
[----:B------:R-:W-:Y:S02]  /*8a10*/  ULOP3.LUT UR10, UR10, 0xffff, URZ, 0xc0, !UPT ;  /* 0x0000ffff0a0a7892 */ /* 0x000fe4000f8ec03f */
[----:B------:R-:W-:Y:S02]  /*8a20*/  ULOP3.LUT UR6, UR6, 0x20, URZ, 0xc0, !UPT ;  /* 0x0000002006067892 */ /* 0x000fe4000f8ec03f */
[----:B------:R-:W-:Y:S02]  /*8a30*/  ULOP3.LUT UR7, UR7, 0x800, URZ, 0xc0, !UPT ;  /* 0x0000080007077892 */ /* 0x000fe4000f8ec03f */
[----:B------:R-:W-:Y:S02]  /*8a40*/  ULOP3.LUT UR14, UR14, UR11, URZ, 0xfc, !UPT ;  /* 0x0000000b0e0e7292 */ /* 0x000fe4000f8efc3f */
[----:B------:R-:W-:Y:S02]  /*8a50*/  UIADD3 UR21, UR25, UR21, URZ ;  /* 0x0000001519157290 */ /* 0x000fe4000fffe03f */
[----:B------:R-:W-:-:S12]  /*8a60*/  USHF.L.U32 UR15, UR15, UR10, URZ ;  /* 0x0000000a0f0f7299 */ /* 0x000fd8000800063f */
.L_x_187:
[----:B------:R-:W-:-:S03]  /*8a70*/  UMOV UR8, 0xffffffff ;  /* 0xffffffff00087882 */ /* 0x000fc60000000000 */
[----:B------:R-:W-:Y:S05]  /*8a80*/  BRA.DIV UR8, `(.L_x_177) ;  /* 0x0000001208a87947 */ /* 0x000fea000b800000 */
[----:B------:R-:W-:-:S13]  /*8a90*/  ELECT P0, URZ, PT ;  /* 0x00000000003f782f */ /* 0x000fda0003800000 */
.L_x_205:
[----:B------:R-:W0:Y:S01]  /*8aa0*/  LDC R7, c[0x0][0x28c] ;  /* 0x0000a300ff077b82 */ /* 0x000e220000000800 */
[----:B------:R-:W-:Y:S01]  /*8ab0*/  BSSY B1, `(.L_x_178) ;  /* 0x000003b000017945 */ /* 0x000fe20003800000 */
[----:B0-----:R-:W-:-:S13]  /*8ac0*/  ISETP.LT.OR P0, PT, R7, 0x1, !P0 ;  /* 0x000000010700780c */ /* 0x001fda0004701670 */
[----:B------:R-:W-:Y:S05]  /*8ad0*/  @P0 BRA `(.L_x_179) ;  /* 0x0000000000e00947 */ /* 0x000fea0003800000 */
[----:B------:R-:W-:Y:S01]  /*8ae0*/  LEA R9, R6, UR27, 0x1 ;  /* 0x0000001b06097c11 */ /* 0x000fe2000f8e08ff */
[----:B------:R-:W-:Y:S01]  /*8af0*/  IMAD.MOV.U32 R21, RZ, RZ, RZ ;  /* 0x000000ffff157224 */ /* 0x000fe200078e00ff */
[----:B------:R-:W-:Y:S01]  /*8b00*/  LEA R17, R17, UR6, 0x6 ;  /* 0x0000000611117c11 */ /* 0x000fe2000f8e30ff */
[----:B------:R-:W-:Y:S02]  /*8b10*/  IMAD.MOV.U32 R6, RZ, RZ, R5 ;  /* 0x000000ffff067224 */ /* 0x000fe400078e0005 */
[----:B------:R-:W-:Y:S02]  /*8b20*/  IMAD.MOV.U32 R7, RZ, RZ, R11 ;  /* 0x000000ffff077224 */ /* 0x000fe400078e000b */
[----:B------:R-:W-:Y:S02]  /*8b30*/  IMAD.MOV.U32 R8, RZ, RZ, R15 ;  /* 0x000000ffff087224 */ /* 0x000fe400078e000f */
[----:B------:R-:W-:-:S07]  /*8b40*/  IMAD.SHL.U32 R18, R9, 0x80, RZ ;  /* 0x0000008009127824 */ /* 0x000fce00078e00ff */
.L_x_182:
[----:B------:R-:W0:Y:S01]  /*8b50*/  S2R R12, SR_CgaCtaId ;  /* 0x00000000000c7919 */ /* 0x000e220000008800 */
[----:B------:R-:W-:Y:S02]  /*8b60*/  MOV R9, 0x400 ;  /* 0x0000040000097802 */ /* 0x000fe40000000f00 */
[----:B------:R-:W-:Y:S02]  /*8b70*/  LOP3.LUT P1, RZ, R0, 0x7f, RZ, 0xc0, !PT ;  /* 0x0000007f00ff7812 */ /* 0x000fe4000782c0ff */
[----:B0-----:R-:W-:Y:S02]  /*8b80*/  LEA R19, R12, R9, 0x18 ;  /* 0x000000090c137211 */ /* 0x001fe400078ec0ff */
[----:B------:R-:W-:-:S09]  /*8b90*/  SHF.L.U32 R9, R7, 0x1f, RZ ;  /* 0x0000001f07097819 */ /* 0x000fd200000006ff */
[----:B------:R-:W0:Y:S01]  /*8ba0*/  @!P1 LDC R12, c[0x0][0x500] ;  /* 0x00014000ff0c9b82 */ /* 0x000e220000000800 */
[----:B------:R-:W-:-:S04]  /*8bb0*/  IMAD R20, R8, 0x8, R19 ;  /* 0x0000000808147824 */ /* 0x000fc800078e0213 */
[----:B------:R-:W1:Y:S02]  /*8bc0*/  SYNCS.PHASECHK.TRANS64.TRYWAIT P0, [R20+URZ+0x58], R9 ;  /* 0x00005809140075a7 */ /* 0x000e64000800017f */
[----:B-1----:R-:W-:Y:S05]  /*8bd0*/  @!P0 BRA `(.L_x_180) ;  /* 0x0000001000748947 */ /* 0x002fea0003800000 */
.L_x_206:
[----:B-1----:R-:W-:Y:S01]  /*8be0*/  PRMT R9, R14, 0x9910, RZ ;  /* 0x000099100e097816 */ /* 0x002fe200000000ff */
[----:B0-----:R0:W-:Y:S03]  /*8bf0*/  @!P1 SYNCS.ARRIVE.TRANS64 RZ, [R20+URZ], R12 ;  /* 0x0000000c14ff99a7 */ /* 0x0011e6000800003f */
[----:B------:R-:W-:-:S13]  /*8c00*/  ISETP.NE.AND P0, PT, R9, 0x2, PT ;  /* 0x000000020900780c */ /* 0x000fda0003f05270 */
[----:B0-----:R-:W-:Y:S05]  /*8c10*/  @P0 BRA `(.L_x_181) ;  /* 0x0000000000040947 */ /* 0x001fea0003800000 */
[----:B------:R-:W-:Y:S01]  /*8c20*/  BPT.TRAP 0x1 ;  /* 0x000000040000795c */ /* 0x000fe20000300000 */
.L_x_181:
[----:B------:R-:W-:Y:S01]  /*8c30*/  LEA R9, R8, UR27, 0x1 ;  /* 0x0000001b08097c11 */ /* 0x000fe2000f8e08ff */
[----:B------:R-:W-:Y:S01]  /*8c40*/  VIADD R6, R6, 0xffffffff ;  /* 0xffffffff06067836 */ /* 0x000fe20000000000 */
[----:B------:R-:W-:Y:S01]  /*8c50*/  R2UR UR11, R8 ;  /* 0x00000000080b72ca */ /* 0x000fe200000e0000 */
[----:B------:R-:W-:Y:S01]  /*8c60*/  UIADD3 UR16, UP0, UR28, 0xf0, URZ ;  /* 0x000000f01c107890 */ /* 0x000fe2000ff1e03f */
[----:B------:R-:W-:Y:S01]  /*8c70*/  R2UR UR22, R19 ;  /* 0x00000000131672ca */ /* 0x000fe200000e0000 */
[----:B------:R-:W-:Y:S01]  /*8c80*/  IMAD.U32 R9, R9, 0x2000, R19 ;  /* 0x0000200009097824 */ /* 0x000fe200078e0013 */
[----:B------:R-:W-:Y:S01]  /*8c90*/  R2UR UR23, R18 ;  /* 0x00000000121772ca */ /* 0x000fe200000e0000 */
[----:B------:R-:W-:Y:S01]  /*8ca0*/  UIADD3 UR32, UP1, UR28, 0x1f0, URZ ;  /* 0x000001f01c207890 */ /* 0x000fe2000ff3e03f */
[----:B------:R-:W-:Y:S01]  /*8cb0*/  R2UR UR9, R20 ;  /* 0x00000000140972ca */ /* 0x000fe200000e0000 */
[----:B------:R-:W-:Y:S01]  /*8cc0*/  UIADD3.X UR17, URZ, UR29, URZ, UP0, !UPT ;  /* 0x0000001d3f117290 */ /* 0x000fe200087fe43f */
[----:B------:R-:W-:Y:S01]  /*8cd0*/  R2UR UR8, R9 ;  /* 0x00000000090872ca */ /* 0x000fe200000e0000 */
[----:B------:R-:W-:Y:S01]  /*8ce0*/  UPRMT UR20, URZ, 0x5410, UR15 ;  /* 0x000054103f147896 */ /* 0x000fe2000800000f */
[----:B------:R-:W-:Y:S01]  /*8cf0*/  R2UR UR10, R21 ;  /* 0x00000000150a72ca */ /* 0x000fe200000e0000 */
[----:B------:R-:W-:Y:S01]  /*8d00*/  VIADD R8, R8, 0x1 ;  /* 0x0000000108087836 */ /* 0x000fe20000000000 */
[----:B------:R-:W-:Y:S01]  /*8d10*/  R2UR UR12, R16 ;  /* 0x00000000100c72ca */ /* 0x000fe200000e0000 */
[----:B------:R-:W-:Y:S01]  /*8d20*/  ULEA UR11, UR11, UR7, 0xc ;  /* 0x000000070b0b7291 */ /* 0x000fe2000f8e603f */
[----:B------:R-:W-:Y:S01]  /*8d30*/  R2UR UR26, R17 ;  /* 0x00000000111a72ca */ /* 0x000fe200000e0000 */
[----:B------:R-:W-:Y:S01]  /*8d40*/  UPRMT UR30, URZ, 0x5410, UR14 ;  /* 0x000054103f1e7896 */ /* 0x000fe2000800000e */
[----:B------:R-:W-:Y:S01]  /*8d50*/  ISETP.GT.AND P1, PT, R6, 0x1, PT ;  /* 0x000000010600780c */ /* 0x000fe20003f24270 */
[----:B------:R-:W-:Y:S01]  /*8d60*/  UIADD3 UR22, UR22, 0x2c180, UR11 ;  /* 0x0002c18016167890 */ /* 0x000fe2000fffe00b */
[----:B------:R-:W-:Y:S01]  /*8d70*/  ISETP.NE.AND P0, PT, R8, 0xb, PT ;  /* 0x0000000b0800780c */ /* 0x000fe20003f05270 */
[----:B------:R-:W-:Y:S01]  /*8d80*/  UIADD3.X UR33, URZ, UR29, URZ, UP1, !UPT ;  /* 0x0000001d3f217290 */ /* 0x000fe20008ffe43f */
[----:B------:R-:W-:Y:S01]  /*8d90*/  VIADD R21, R21, 0x40 ;  /* 0x0000004015157836 */ /* 0x000fe20000000000 */
[----:B------:R-:W-:Y:S01]  /*8da0*/  UIADD3 UR8, UR8, 0x180, URZ ;  /* 0x0000018008087890 */ /* 0x000fe2000fffe03f */
[----:B------:R-:W-:Y:S01]  /*8db0*/  SEL R12, RZ, 0x1, P0 ;  /* 0x00000001ff0c7807 */ /* 0x000fe20000000000 */
[----:B------:R-:W-:Y:S01]  /*8dc0*/  UMOV UR18, 0x0 ;  /* 0x0000000000127882 */ /* 0x000fe20000000000 */
[----:B------:R-:W-:Y:S01]  /*8dd0*/  UMOV UR19, 0x10000000 ;  /* 0x1000000000137882 */ /* 0x000fe20000000000 */
[----:B------:R-:W-:Y:S01]  /*8de0*/  UMOV UR11, UR23 ;  /* 0x00000017000b7c82 */ /* 0x000fe20008000000 */
[----:B------:R-:W-:-:S02]  /*8df0*/  LOP3.LUT R7, R7, R12, RZ, 0x3c, !PT ;  /* 0x0000000c07077212 */ /* 0x000fc400078e3cff */
[----:B------:R-:W-:Y:S02]  /*8e00*/  SEL R8, R8, RZ, P0 ;  /* 0x000000ff08087207 */ /* 0x000fe40000000000 */
[----:B------:R0:W-:Y:S02]  /*8e10*/  UTMALDG.3D.MULTICAST [UR8], [UR16], UR20, desc[UR18] ;  /* 0x00001208100073b4 */ /* 0x0001e40008011814 */
[----:B0-----:R-:W-:Y:S01]  /*8e20*/  UMOV UR8, UR22 ;  /* 0x0000001600087c82 */ /* 0x001fe20008000000 */
[----:B------:R-:W-:Y:S02]  /*8e30*/  UMOV UR11, UR26 ;  /* 0x0000001a000b7c82 */ /* 0x000fe40008000000 */
[----:B------:R0:W-:Y:S02]  /*8e40*/  UTMALDG.3D.MULTICAST [UR8], [UR32], UR30, desc[UR18] ;  /* 0x00001208200073b4 */ /* 0x0001e4000801181e */
[----:B0-----:R-:W-:Y:S05]  /*8e50*/  @P1 BRA `(.L_x_182) ;  /* 0xfffffffc003c1947 */ /* 0x001fea000383ffff */
.L_x_179:
[----:B------:R-:W-:Y:S05]  /*8e60*/  BSYNC B1 ;  /* 0x0000000000017941 */ /* 0x000fea0003800000 */
.L_x_178:
[----:B------:R-:W-:Y:S01]  /*8e70*/  LOP3.LUT P1, RZ, R13, 0xff, RZ, 0xc0, !PT ;  /* 0x000000ff0dff7812 */ /* 0x000fe2000782c0ff */
[C---:B------:R-:W-:Y:S01]  /*8e80*/  IMAD.IADD R15, R10.reuse, 0x1, R15 ;  /* 0x000000010a0f7824 */ /* 0x040fe200078e020f */
[----:B------:R-:W-:Y:S01]  /*8e90*/  ULDC.64 UR8, c[0x0][0x650] ;  /* 0x0001940000087ab9 */ /* 0x000fe20000000a00 */
[C---:B------:R-:W-:Y:S01]  /*8ea0*/  ISETP.GE.U32.AND P2, PT, R10.reuse, 0xb, PT ;  /* 0x0000000b0a00780c */ /* 0x040fe20003f46070 */
[----:B------:R-:W-:Y:S01]  /*8eb0*/  BSSY B1, `(.L_x_183) ;  /* 0x0000069000017945 */ /* 0x000fe20003800000 */
[----:B------:R-:W-:Y:S01]  /*8ec0*/  IMAD.MOV.U32 R17, RZ, RZ, -0x1 ;  /* 0xffffffffff117424 */ /* 0x000fe200078e00ff */
[----:B------:R-:W-:Y:S01]  /*8ed0*/  ISETP.GT.U32.AND P0, PT, R15, 0xa, PT ;  /* 0x0000000a0f00780c */ /* 0x000fe20003f04070 */
[----:B------:R-:W-:Y:S01]  /*8ee0*/  IMAD.MOV.U32 R16, RZ, RZ, -0x1 ;  /* 0xffffffffff107424 */ /* 0x000fe200078e00ff */
[----:B------:R-:W-:Y:S02]  /*8ef0*/  PRMT R13, RZ, 0x7610, R13 ;  /* 0x00007610ff0d7816 */ /* 0x000fe4000000000d */
[----:B------:R-:W-:-:S03]  /*8f00*/  ISETP.LT.U32.AND P0, PT, R10, 0xb, P0 ;  /* 0x0000000b0a00780c */ /* 0x000fc60000701070 */
[----:B------:R-:W0:Y:S01]  /*8f10*/  @P1 S2R R7, SR_CgaCtaId ;  /* 0x0000000000071919 */ /* 0x000e220000008800 */
[----:B------:R-:W-:-:S04]  /*8f20*/  @P1 MOV R6, 0x400 ;  /* 0x0000040000061802 */ /* 0x000fc80000000f00 */
[----:B0-----:R-:W-:Y:S01]  /*8f30*/  @P1 LEA R8, R7, R6, 0x18 ;  /* 0x0000000607081211 */ /* 0x001fe200078ec0ff */
[----:B------:R-:W-:Y:S01]  /*8f40*/  IMAD.WIDE.U32 R6, R15, -0x45d1745d, RZ ;  /* 0xba2e8ba30f067825 */ /* 0x000fe200078e00ff */
[----:B------:R-:W-:Y:S02]  /*8f50*/  SEL R6, RZ, 0x1, !P0 ;  /* 0x00000001ff067807 */ /* 0x000fe40004000000 */
[----:B------:R0:W-:Y:S01]  /*8f60*/  @P1 SYNCS.ARRIVE.TRANS64.A1T0 RZ, [R8+URZ+0xc8], RZ ;  /* 0x0000c8ff08ff19a7 */ /* 0x0001e2000810003f */
[----:B------:R-:W-:Y:S02]  /*8f70*/  IADD3 R2, P1, R2, UR24, RZ ;  /* 0x0000001802027c10 */ /* 0x000fe4000ff3e0ff */
[----:B------:R-:W-:Y:S01]  /*8f80*/  LOP3.LUT R11, R11, R6, RZ, 0x3c, !PT ;  /* 0x000000060b0b7212 */ /* 0x000fe200078e3cff */
[----:B------:R-:W-:Y:S01]  /*8f90*/  IMAD.MOV.U32 R6, RZ, RZ, -0x1 ;  /* 0xffffffffff067424 */ /* 0x000fe200078e00ff */
[----:B------:R-:W-:Y:S02]  /*8fa0*/  IADD3.X R3, R3, UR21, RZ, P1, !PT ;  /* 0x0000001503037c10 */ /* 0x000fe40008ffe4ff */
[----:B------:R-:W-:-:S02]  /*8fb0*/  ISETP.GE.U32.AND P0, PT, R2, UR8, PT ;  /* 0x0000000802007c0c */ /* 0x000fc4000bf06070 */
[----:B0-----:R-:W-:Y:S02]  /*8fc0*/  SHF.R.U32.HI R8, RZ, 0x3, R7 ;  /* 0x00000003ff087819 */ /* 0x001fe40000011607 */
[----:B------:R-:W-:Y:S02]  /*8fd0*/  ISETP.GE.U32.AND.EX P0, PT, R3, UR9, PT, P0 ;  /* 0x0000000903007c0c */ /* 0x000fe4000bf06100 */
[----:B------:R-:W-:Y:S01]  /*8fe0*/  @P2 LOP3.LUT R11, R11, 0x1, R8, 0x78, !PT ;  /* 0x000000010b0b2812 */ /* 0x000fe200078e7808 */
[----:B------:R-:W-:Y:S01]  /*8ff0*/  IMAD R15, R8, -0xb, R15 ;  /* 0xfffffff5080f7824 */ /* 0x000fe200078e020f */
[----:B------:R-:W-:-:S09]  /*9000*/  PRMT R7, RZ, 0x7610, R7 ;  /* 0x00007610ff077816 */ /* 0x000fd20000000007 */
[----:B------:R-:W-:Y:S05]  /*9010*/  @P0 BRA `(.L_x_184) ;  /* 0x0000000400480947 */ /* 0x000fea0003800000 */
[----:B------:R-:W0:Y:S01]  /*9020*/  S2R R17, SR_CTAID.X ;  /* 0x0000000000117919 */ /* 0x000e220000002500 */
[----:B------:R-:W-:Y:S01]  /*9030*/  ULDC.64 UR8, c[0x0][0x628] ;  /* 0x00018a0000087ab9 */ /* 0x000fe20000000a00 */
[----:B------:R-:W1:Y:S01]  /*9040*/  LDC R18, c[0x0][0x144] ;  /* 0x00005100ff127b82 */ /* 0x000e620000000800 */
[----:B------:R-:W-:Y:S01]  /*9050*/  ISETP.NE.U32.AND P0, PT, RZ, UR8, PT ;  /* 0x00000008ff007c0c */ /* 0x000fe2000bf05070 */
[----:B------:R-:W2:Y:S01]  /*9060*/  S2R R12, SR_CTAID.Y ;  /* 0x00000000000c7919 */ /* 0x000ea20000002600 */
[----:B------:R-:W-:Y:S01]  /*9070*/  ULDC UR10, c[0x0][0x150] ;  /* 0x00005400000a7ab9 */ /* 0x000fe20000000800 */
[----:B------:R-:W-:Y:S01]  /*9080*/  ULDC UR11, c[0x0][0x630] ;  /* 0x00018c00000b7ab9 */ /* 0x000fe20000000800 */
[----:B------:R-:W-:Y:S01]  /*9090*/  ISETP.NE.AND.EX P0, PT, RZ, UR9, PT, P0 ;  /* 0x00000009ff007c0c */ /* 0x000fe2000bf05300 */
[----:B------:R-:W-:Y:S01]  /*90a0*/  IMAD.MOV.U32 R6, RZ, RZ, R2 ;  /* 0x000000ffff067224 */ /* 0x000fe200078e0002 */
[----:B0-----:R-:W-:-:S05]  /*90b0*/  I2FP.F32.U32 R7, R17 ;  /* 0x0000001100077245 */ /* 0x001fca0000201000 */
[----:B------:R-:W-:Y:S01]  /*90c0*/  FMUL R20, R7, UR10 ;  /* 0x0000000a07147c20 */ /* 0x000fe20008400000 */
[----:B------:R-:W-:-:S05]  /*90d0*/  IMAD.MOV.U32 R7, RZ, RZ, R3 ;  /* 0x000000ffff077224 */ /* 0x000fca00078e0003 */
[----:B--2---:R-:W-:Y:S05]  /*90e0*/  @!P0 BRA `(.L_x_185) ;  /* 0x0000000000288947 */ /* 0x004fea0003800000 */
[----:B------:R-:W-:Y:S02]  /*90f0*/  ULDC UR10, c[0x0][0x634] ;  /* 0x00018d00000a7ab9 */ /* 0x000fe40000000800 */
[----:B------:R-:W-:-:S05]  /*9100*/  IADD3 R7, P0, R2, UR10, RZ ;  /* 0x0000000a02077c10 */ /* 0x000fca000ff1e0ff */
[----:B------:R-:W-:-:S04]  /*9110*/  IMAD.X R19, RZ, RZ, R3, P0 ;  /* 0x000000ffff137224 */ /* 0x000fc800000e0603 */
[----:B------:R-:W-:-:S04]  /*9120*/  IMAD.WIDE.U32 R8, R19, UR8, RZ ;  /* 0x0000000813087c25 */ /* 0x000fc8000f8e00ff */
[----:B------:R-:W-:-:S04]  /*9130*/  IMAD.WIDE.U32 R8, P0, R7, UR9, R8 ;  /* 0x0000000907087c25 */ /* 0x000fc8000f800008 */
[----:B------:R-:W-:-:S04]  /*9140*/  IMAD.WIDE.U32 R6, R7, UR8, RZ ;  /* 0x0000000807067c25 */ /* 0x000fc8000f8e00ff */
[----:B------:R-:W-:Y:S01]  /*9150*/  IMAD.MOV.U32 R6, RZ, RZ, R9 ;  /* 0x000000ffff067224 */ /* 0x000fe200078e0009 */
[----:B------:R-:W-:Y:S01]  /*9160*/  IADD3 RZ, P1, R7, R8, RZ ;  /* 0x0000000807ff7210 */ /* 0x000fe20007f3e0ff */
[----:B------:R-:W-:-:S04]  /*9170*/  IMAD.X R7, RZ, RZ, RZ, P0 ;  /* 0x000000ffff077224 */ /* 0x000fc800000e06ff */
[----:B------:R-:W-:-:S08]  /*9180*/  IMAD.WIDE.U32.X R6, R19, UR9, R6, P1 ;  /* 0x0000000913067c25 */ /* 0x000fd000088e0406 */
.L_x_185:
[--C-:B------:R-:W-:Y:S01]  /*9190*/  SHF.R.U64 R16, R6, UR11, R7.reuse ;  /* 0x0000000b06107c19 */ /* 0x100fe20008001207 */
[----:B------:R-:W0:Y:S01]  /*91a0*/  F2I.U32.TRUNC.NTZ R20, R20 ;  /* 0x0000001400147305 */ /* 0x000e22000020f000 */
[----:B------:R-:W-:Y:S01]  /*91b0*/  SHF.R.U32.HI R6, RZ, UR11, R7 ;  /* 0x0000000bff067c19 */ /* 0x000fe20008011607 */
[----:B------:R-:W-:Y:S01]  /*91c0*/  ULDC.64 UR8, c[0x0][0x620] ;  /* 0x0001880000087ab9 */ /* 0x000fe20000000a00 */
[----:B------:R-:W-:Y:S01]  /*91d0*/  IADD3 R9, P0, RZ, -R16, RZ ;  /* 0x80000010ff097210 */ /* 0x000fe20007f1e0ff */
[----:B------:R-:W-:Y:S01]  /*91e0*/  ULDC.64 UR10, c[0x0][0x640] ;  /* 0x00019000000a7ab9 */ /* 0x000fe20000000a00 */
[----:B------:R-:W2:Y:S03]  /*91f0*/  LDC R21, c[0x0][0x148] ;  /* 0x00005200ff157b82 */ /* 0x000ea60000000800 */
[----:B------:R-:W-:Y:S01]  /*9200*/  IMAD.X R6, RZ, RZ, ~R6, P0 ;  /* 0x000000ffff067224 */ /* 0x000fe200000e0e06 */
[----:B------:R-:W-:-:S03]  /*9210*/  ISETP.NE.U32.AND P0, PT, RZ, UR10, PT ;  /* 0x0000000aff007c0c */ /* 0x000fc6000bf05070 */
[----:B------:R-:W-:Y:S01]  /*9220*/  IMAD R8, R6, UR8, RZ ;  /* 0x0000000806087c24 */ /* 0x000fe2000f8e02ff */
[----:B------:R-:W-:Y:S01]  /*9230*/  ISETP.NE.AND.EX P0, PT, RZ, UR11, PT, P0 ;  /* 0x0000000bff007c0c */ /* 0x000fe2000bf05300 */
[----:B------:R-:W-:Y:S01]  /*9240*/  IMAD.WIDE.U32 R6, R9, UR8, R2 ;  /* 0x0000000809067c25 */ /* 0x000fe2000f8e0002 */
[----:B------:R-:W-:-:S03]  /*9250*/  ULDC UR8, c[0x0][0x618] ;  /* 0x0001860000087ab9 */ /* 0x000fc60000000800 */
[----:B------:R-:W-:Y:S01]  /*9260*/  IMAD R9, R9, UR9, R8 ;  /* 0x0000000909097c24 */ /* 0x000fe2000f8e0208 */
[----:B------:R-:W-:Y:S01]  /*9270*/  ULDC UR9, c[0x0][0x154] ;  /* 0x0000550000097ab9 */ /* 0x000fe20000000800 */
[----:B0-----:R-:W-:Y:S02]  /*9280*/  IMAD.MOV R8, RZ, RZ, -R20 ;  /* 0x000000ffff087224 */ /* 0x001fe400078e0a14 */
[----:B------:R-:W-:Y:S02]  /*9290*/  IMAD.IADD R7, R7, 0x1, R9 ;  /* 0x0000000107077824 */ /* 0x000fe400078e0209 */
[----:B-1----:R-:W-:Y:S01]  /*92a0*/  IMAD R17, R18, R8, R17 ;  /* 0x0000000812117224 */ /* 0x002fe200078e0211 */
[----:B------:R-:W-:Y:S02]  /*92b0*/  I2FP.F32.U32 R8, R12 ;  /* 0x0000000c00087245 */ /* 0x000fe40000201000 */
[--C-:B------:R-:W-:Y:S02]  /*92c0*/  SHF.R.U64 R18, R6, UR8, R7.reuse ;  /* 0x0000000806127c19 */ /* 0x100fe40008001207 */
[----:B------:R-:W-:Y:S01]  /*92d0*/  SHF.R.U32.HI R7, RZ, UR8, R7 ;  /* 0x00000008ff077c19 */ /* 0x000fe20008011607 */
[----:B------:R-:W-:Y:S01]  /*92e0*/  FMUL R8, R8, UR9 ;  /* 0x0000000908087c20 */ /* 0x000fe20008400000 */
[----:B------:R-:W-:-:S02]  /*92f0*/  ULDC UR8, c[0x0][0x608] ;  /* 0x0001820000087ab9 */ /* 0x000fc40000000800 */
[--C-:B------:R-:W-:Y:S01]  /*9300*/  SHF.R.U64 R20, R18, UR8, R7.reuse ;  /* 0x0000000812147c19 */ /* 0x100fe20008001207 */
[----:B------:R0:W1:Y:S01]  /*9310*/  F2I.U32.TRUNC.NTZ R22, R8 ;  /* 0x0000000800167305 */ /* 0x000062000020f000 */
[----:B------:R-:W-:Y:S01]  /*9320*/  SHF.R.U32.HI R7, RZ, UR8, R7 ;  /* 0x00000008ff077c19 */ /* 0x000fe20008011607 */
[----:B------:R-:W-:-:S03]  /*9330*/  ULDC UR8, c[0x0][0x658] ;  /* 0x0001960000087ab9 */ /* 0x000fc60000000800 */
[--C-:B------:R-:W-:Y:S02]  /*9340*/  SHF.R.U64 R19, R20, UR8, R7.reuse ;  /* 0x0000000814137c19 */ /* 0x100fe40008001207 */
[----:B------:R-:W-:-:S03]  /*9350*/  SHF.R.U32.HI R23, RZ, UR8, R7 ;  /* 0x00000008ff177c19 */ /* 0x000fc60008011607 */
[----:B------:R-:W-:Y:S02]  /*9360*/  IMAD.MOV.U32 R6, RZ, RZ, R19 ;  /* 0x000000ffff067224 */ /* 0x000fe400078e0013 */
[----:B------:R-:W-:Y:S01]  /*9370*/  IMAD.MOV.U32 R7, RZ, RZ, R23 ;  /* 0x000000ffff077224 */ /* 0x000fe200078e0017 */
[----:B0-----:R-:W-:Y:S06]  /*9380*/  @!P0 BRA `(.L_x_186) ;  /* 0x0000000000288947 */ /* 0x001fec0003800000 */
        /* <DEDUP_REMOVED lines=10> */
.L_x_186:
[----:B------:R-:W-:Y:S01]  /*9430*/  ULDC UR8, c[0x0][0x648] ;  /* 0x0001920000087ab9 */ /* 0x000fe20000000800 */
[----:B-1----:R-:W-:Y:S01]  /*9440*/  IMAD.MOV R22, RZ, RZ, -R22 ;  /* 0x000000ffff167224 */ /* 0x002fe200078e0a16 */
[----:B------:R-:W-:Y:S01]  /*9450*/  SHF.R.U64 R7, R6, UR8, R7 ;  /* 0x0000000806077c19 */ /* 0x000fe20008001207 */
[----:B------:R-:W-:Y:S01]  /*9460*/  ULDC UR8, c[0x0][0x638] ;  /* 0x00018e0000087ab9 */ /* 0x000fe20000000800 */
[----:B------:R-:W-:Y:S01]  /*9470*/  LOP3.LUT R6, R20, UR13, RZ, 0xc0, !PT ;  /* 0x0000000d14067c12 */ /* 0x000fe2000f8ec0ff */
[----:B--2---:R-:W-:Y:S01]  /*9480*/  @P3 IMAD R17, R21, R22, R12 ;  /* 0x0000001615113224 */ /* 0x004fe200078e020c */
[----:B------:R-:W-:Y:S01]  /*9490*/  LOP3.LUT R18, R18, UR4, RZ, 0xc0, !PT ;  /* 0x0000000412127c12 */ /* 0x000fe2000f8ec0ff */
[----:B------:R-:W-:Y:S01]  /*94a0*/  IMAD.MOV R8, RZ, RZ, -R7 ;  /* 0x000000ffff087224 */ /* 0x000fe200078e0a07 */
[----:B------:R-:W-:Y:S01]  /*94b0*/  ULDC UR9, c[0x0][0x610] ;  /* 0x0001840000097ab9 */ /* 0x000fe20000000800 */
[----:B------:R-:W-:Y:S02]  /*94c0*/  IMAD R6, R7, UR5, R6 ;  /* 0x0000000507067c24 */ /* 0x000fe4000f8e0206 */
[----:B------:R-:W-:Y:S01]  /*94d0*/  IMAD R19, R8, UR8, R19 ;  /* 0x0000000808137c24 */ /* 0x000fe2000f8e0213 */
[----:B------:R-:W-:Y:S01]  /*94e0*/  ULDC UR8, c[0x0][0x600] ;  /* 0x0001800000087ab9 */ /* 0x000fe20000000800 */
[----:B------:R-:W-:-:S02]  /*94f0*/  IMAD R6, R6, UR9, R17 ;  /* 0x0000000906067c24 */ /* 0x000fc4000f8e0211 */
[----:B------:R-:W-:Y:S02]  /*9500*/  IMAD R19, R19, UR8, R18 ;  /* 0x0000000813137c24 */ /* 0x000fe4000f8e0212 */
[----:B------:R-:W-:-:S03]  /*9510*/  IMAD.MOV.U32 R7, RZ, RZ, 0x1 ;  /* 0x00000001ff077424 */ /* 0x000fc600078e00ff */
[----:B------:R-:W-:Y:S02]  /*9520*/  SEL R17, R19, R6, !P3 ;  /* 0x0000000613117207 */ /* 0x000fe40005800000 */
[----:B------:R-:W-:-:S07]  /*9530*/  SEL R6, R6, R19, !P3 ;  /* 0x0000001306067207 */ /* 0x000fce0005800000 */
.L_x_184:
[----:B------:R-:W-:Y:S05]  /*9540*/  BSYNC B1 ;  /* 0x0000000000017941 */ /* 0x000fea0003800000 */
.L_x_183:
[----:B------:R-:W-:-:S13]  /*9550*/  LOP3.LUT P0, RZ, R7, 0xff, RZ, 0xc0, !PT ;  /* 0x000000ff07ff7812 */ /* 0x000fda000780c0ff */
[----:B------:R-:W-:Y:S05]  /*9560*/  @P0 BRA `(.L_x_187) ;  /* 0xfffffff400400947 */ /* 0x000fea000383ffff */
[----:B------:R-:W-:Y:S05]  /*9570*/  BSYNC B0 ;  /* 0x0000000000007941 */ /* 0x000fea0003800000 */
.L_x_176:
[----:B------:R-:W-:-:S03]  /*9580*/  UMOV UR8, 0xffffffff ;  /* 0xffffffff00087882 */ /* 0x000fc60000000000 */
[----:B------:R-:W-:Y:S05]  /*9590*/  BRA.DIV UR8, `(.L_x_188) ;  /* 0x0000000a08187947 */ /* 0x000fea000b800000 */
[----:B------:R-:W-:-:S13]  /*95a0*/  ELECT P0, URZ, PT ;  /* 0x00000000003f782f */ /* 0x000fda0003800000 */
.L_x_209:
[----:B------:R-:W-:Y:S04]  /*95b0*/  BSSY B0, `(.L_x_189) ;  /* 0x000006a000007945 */ /* 0x000fe80003800000 */
[----:B------:R-:W-:Y:S05]  /*95c0*/  @!P0 BRA `(.L_x_190) ;  /* 0x0000000400a08947 */ /* 0x000fea0003800000 */
[----:B------:R-:W-:-:S04]  /*95d0*/  LOP3.LUT R4, R4, 0x2, RZ, 0xfc, !PT ;  /* 0x0000000204047812 */ /* 0x000fc800078efcff */
[----:B------:R-:W-:-:S13]  /*95e0*/  ISETP.NE.AND P0, PT, R4, 0x3, PT ;  /* 0x000000030400780c */ /* 0x000fda0003f05270 */
[----:B------:R-:W-:Y:S05]  /*95f0*/  @!P0 BRA `(.L_x_191) ;  /* 0x0000000000048947 */ /* 0x000fea0003800000 */
[----:B------:R-:W-:Y:S01]  /*9600*/  BPT.TRAP 0x1 ;  /* 0x000000040000795c */ /* 0x000fe20000300000 */
.L_x_191:
[----:B------:R-:W0:Y:S01]  /*9610*/  S2R R3, SR_CgaCtaId ;  /* 0x0000000000037919 */ /* 0x000e220000008800 */
[----:B------:R-:W-:-:S04]  /*9620*/  MOV R0, 0x400 ;  /* 0x0000040000007802 */ /* 0x000fc80000000f00 */
[----:B0-----:R-:W-:Y:S02]  /*9630*/  LEA R0, R3, R0, 0x18 ;  /* 0x0000000003007211 */ /* 0x001fe400078ec0ff */
[----:B------:R-:W-:-:S03]  /*9640*/  SHF.L.U32 R3, R11, 0x1f, RZ ;  /* 0x0000001f0b037819 */ /* 0x000fc600000006ff */
[----:B------:R-:W-:-:S04]  /*9650*/  VIADD R0, R0, 0x58 ;  /* 0x0000005800007836 */ /* 0x000fc80000000000 */
[C---:B------:R-:W-:Y:S02]  /*9660*/  IMAD R6, R15.reuse, 0x8, R0 ;  /* 0x000000080f067824 */ /* 0x040fe400078e0200 */
[----:B------:R-:W-:Y:S02]  /*9670*/  VIADD R15, R15, 0x1 ;  /* 0x000000010f0f7836 */ /* 0x000fe40000000000 */
[----:B------:R-:W0:Y:S03]  /*9680*/  SYNCS.PHASECHK.TRANS64.TRYWAIT P0, [R6+URZ], R3 ;  /* 0x00000003060075a7 */ /* 0x000e26000800017f */
[----:B------:R-:W-:-:S04]  /*9690*/  ISETP.NE.AND P1, PT, R15, 0xb, PT ;  /* 0x0000000b0f00780c */ /* 0x000fc80003f25270 */
[----:B------:R-:W-:Y:S02]  /*96a0*/  SEL R2, RZ, 0x1, P1 ;  /* 0x00000001ff027807 */ /* 0x000fe40000800000 */
[----:B------:R-:W-:Y:S02]  /*96b0*/  SEL R15, R15, RZ, P1 ;  /* 0x000000ff0f0f7207 */ /* 0x000fe40000800000 */
[----:B------:R-:W-:-:S03]  /*96c0*/  LOP3.LUT R8, R11, R2, RZ, 0x3c, !PT ;  /* 0x000000020b087212 */ /* 0x000fc600078e3cff */
[----:B------:R-:W-:Y:S01]  /*96d0*/  IMAD R7, R15, 0x8, R0 ;  /* 0x000000080f077824 */ /* 0x000fe200078e0200 */
[----:B------:R-:W-:Y:S01]  /*96e0*/  SHF.L.U32 R4, R8, 0x1f, RZ ;  /* 0x0000001f08047819 */ /* 0x000fe200000006ff */
[----:B0-----:R-:W-:Y:S06]  /*96f0*/  @!P0 BRA `(.L_x_192) ;  /* 0x0000000400e08947 */ /* 0x001fec0003800000 */
.L_x_210:
[----:B------:R-:W1:Y:S01]  /*9700*/  SYNCS.PHASECHK.TRANS64.TRYWAIT P0, [R7+URZ], R4 ;  /* 0x00000004070075a7 */ /* 0x000e62000800017f */
[----:B------:R-:W-:-:S05]  /*9710*/  VIADD R2, R15, 0x1 ;  /* 0x000000010f027836 */ /* 0x000fca0000000000 */
[----:B------:R-:W-:-:S04]  /*9720*/  ISETP.NE.AND P1, PT, R2, 0xb, PT ;  /* 0x0000000b0200780c */ /* 0x000fc80003f25270 */
[----:B0-----:R-:W-:Y:S02]  /*9730*/  SEL R3, RZ, 0x1, P1 ;  /* 0x00000001ff037807 */ /* 0x001fe40000800000 */
[----:B------:R-:W-:Y:S02]  /*9740*/  SEL R9, R2, RZ, P1 ;  /* 0x000000ff02097207 */ /* 0x000fe40000800000 */
[----:B------:R-:W-:-:S03]  /*9750*/  LOP3.LUT R8, R8, R3, RZ, 0x3c, !PT ;  /* 0x0000000308087212 */ /* 0x000fc600078e3cff */
[----:B------:R-:W-:Y:S01]  /*9760*/  IMAD R6, R9, 0x8, R0 ;  /* 0x0000000809067824 */ /* 0x000fe200078e0200 */
[----:B------:R-:W-:Y:S01]  /*9770*/  SHF.L.U32 R5, R8, 0x1f, RZ ;  /* 0x0000001f08057819 */ /* 0x000fe200000006ff */
[----:B-1----:R-:W-:Y:S06]  /*9780*/  @!P0 BRA `(.L_x_193) ;  /* 0x0000000400d08947 */ /* 0x002fec0003800000 */
.L_x_211:
[----:B------:R-:W1:Y:S01]  /*9790*/  SYNCS.PHASECHK.TRANS64.TRYWAIT P0, [R6+URZ], R5 ;  /* 0x00000005060075a7 */ /* 0x000e62000800017f */
[----:B------:R-:W-:-:S05]  /*97a0*/  VIADD R2, R9, 0x1 ;  /* 0x0000000109027836 */ /* 0x000fca0000000000 */
[----:B------:R-:W-:-:S04]  /*97b0*/  ISETP.NE.AND P1, PT, R2, 0xb, PT ;  /* 0x0000000b0200780c */ /* 0x000fc80003f25270 */
[----:B------:R-:W-:Y:S02]  /*97c0*/  SEL R3, RZ, 0x1, P1 ;  /* 0x00000001ff037807 */ /* 0x000fe40000800000 */
[----:B0-----:R-:W-:Y:S02]  /*97d0*/  SEL R7, R2, RZ, P1 ;  /* 0x000000ff02077207 */ /* 0x001fe40000800000 */
[----:B------:R-:W-:-:S03]  /*97e0*/  LOP3.LUT R8, R8, R3, RZ, 0x3c, !PT ;  /* 0x0000000308087212 */ /* 0x000fc600078e3cff */
[----:B------:R-:W-:Y:S01]  /*97f0*/  IMAD R9, R7, 0x8, R0 ;  /* 0x0000000807097824 */ /* 0x000fe200078e0200 */
[----:B------:R-:W-:Y:S01]  /*9800*/  SHF.L.U32 R4, R8, 0x1f, RZ ;  /* 0x0000001f08047819 */ /* 0x000fe200000006ff */
[----:B-1----:R-:W-:Y:S06]  /*9810*/  @!P0 BRA `(.L_x_194) ;  /* 0x0000000400c08947 */ /* 0x002fec0003800000 */
.L_x_212:
[----:B------:R-:W1:Y:S01]  /*9820*/  SYNCS.PHASECHK.TRANS64.TRYWAIT P0, [R9+URZ], R4 ;  /* 0x00000004090075a7 */ /* 0x000e62000800017f */
[----:B------:R-:W-:-:S05]  /*9830*/  VIADD R2, R7, 0x1 ;  /* 0x0000000107027836 */ /* 0x000fca0000000000 */
[----:B------:R-:W-:-:S04]  /*9840*/  ISETP.NE.AND P1, PT, R2, 0xb, PT ;  /* 0x0000000b0200780c */ /* 0x000fc80003f25270 */
[----:B------:R-:W-:Y:S02]  /*9850*/  SEL R3, RZ, 0x1, P1 ;  /* 0x00000001ff037807 */ /* 0x000fe40000800000 */
[----:B------:R-:W-:Y:S02]  /*9860*/  SEL R7, R2, RZ, P1 ;  /* 0x000000ff02077207 */ /* 0x000fe40000800000 */
[----:B------:R-:W-:-:S03]  /*9870*/  LOP3.LUT R8, R8, R3, RZ, 0x3c, !PT ;  /* 0x0000000308087212 */ /* 0x000fc600078e3cff */
[----:B0-----:R-:W-:Y:S01]  /*9880*/  IMAD R6, R7, 0x8, R0 ;  /* 0x0000000807067824 */ /* 0x001fe200078e0200 */
[----:B------:R-:W-:Y:S01]  /*9890*/  SHF.L.U32 R5, R8, 0x1f, RZ ;  /* 0x0000001f08057819 */ /* 0x000fe200000006ff */
[----:B-1----:R-:W-:Y:S06]  /*98a0*/  @!P0 BRA `(.L_x_195) ;  /* 0x0000000400b08947 */ /* 0x002fec0003800000 */
.L_x_213:
        /* <DEDUP_REMOVED lines=9> */
.L_x_214:
        /* <DEDUP_REMOVED lines=9> */
.L_x_215:
        /* <DEDUP_REMOVED lines=9> */
.L_x_216:
[----:B------:R-:W1:Y:S01]  /*9a60*/  SYNCS.PHASECHK.TRANS64.TRYWAIT P0, [R9+URZ], R4 ;  /* 0x00000004090075a7 */ /* 0x000e62000800017f */
[----:B------:R-:W-:-:S05]  /*9a70*/  VIADD R2, R7, 0x1 ;  /* 0x0000000107027836 */ /* 0x000fca0000000000 */
[----:B------:R-:W-:-:S04]  /*9a80*/  ISETP.NE.AND P1, PT, R2, 0xb, PT ;  /* 0x0000000b0200780c */ /* 0x000fc80003f25270 */
[----:B------:R-:W-:Y:S02]  /*9a90*/  SEL R3, RZ, 0x1, P1 ;  /* 0x00000001ff037807 */ /* 0x000fe40000800000 */
[----:B------:R-:W-:Y:S02]  /*9aa0*/  SEL R7, R2, RZ, P1 ;  /* 0x000000ff02077207 */ /* 0x000fe40000800000 */
[----:B------:R-:W-:-:S03]  /*9ab0*/  LOP3.LUT R8, R8, R3, RZ, 0x3c, !PT ;  /* 0x0000000308087212 */ /* 0x000fc600078e3cff */
[----:B------:R-:W-:Y:S01]  /*9ac0*/  IMAD R10, R7, 0x8, R0 ;  /* 0x00000008070a7824 */ /* 0x000fe200078e0200 */
[----:B0-----:R-:W-:Y:S01]  /*9ad0*/  SHF.L.U32 R5, R8, 0x1f, RZ ;  /* 0x0000001f08057819 */ /* 0x001fe200000006ff */
[----:B-1----:R-:W-:Y:S06]  /*9ae0*/  @!P0 BRA `(.L_x_199) ;  /* 0x0000000400708947 */ /* 0x002fec0003800000 */
.L_x_217:
[----:B------:R-:W1:Y:S01]  /*9af0*/  SYNCS.PHASECHK.TRANS64.TRYWAIT P0, [R10+URZ], R5 ;  /* 0x000000050a0075a7 */ /* 0x000e62000800017f */
[----:B------:R-:W-:-:S05]  /*9b00*/  VIADD R2, R7, 0x1 ;  /* 0x0000000107027836 */ /* 0x000fca0000000000 */
[----:B------:R-:W-:-:S04]  /*9b10*/  ISETP.NE.AND P1, PT, R2, 0xb, PT ;  /* 0x0000000b0200780c */ /* 0x000fc80003f25270 */
[----:B------:R-:W-:Y:S02]  /*9b20*/  SEL R3, RZ, 0x1, P1 ;  /* 0x00000001ff037807 */ /* 0x000fe40000800000 */
[----:B------:R-:W-:Y:S02]  /*9b30*/  SEL R7, R2, RZ, P1 ;  /* 0x000000ff02077207 */ /* 0x000fe40000800000 */
[----:B0-----:R-:W-:-:S03]  /*9b40*/  LOP3.LUT R9, R8, R3, RZ, 0x3c, !PT ;  /* 0x0000000308097212 */ /* 0x001fc600078e3cff */
[----:B------:R-:W-:Y:S01]  /*9b50*/  IMAD R11, R7, 0x8, R0 ;  /* 0x00000008070b7824 */ /* 0x000fe200078e0200 */
[----:B------:R-:W-:Y:S01]  /*9b60*/  SHF.L.U32 R6, R9, 0x1f, RZ ;  /* 0x0000001f09067819 */ /* 0x000fe200000006ff */
[----:B-1----:R-:W-:Y:S06]  /*9b70*/  @!P0 BRA `(.L_x_200) ;  /* 0x0000000400608947 */ /* 0x002fec0003800000 */
.L_x_218:
[----:B------:R-:W1:Y:S01]  /*9b80*/  SYNCS.PHASECHK.TRANS64.TRYWAIT P0, [R11+URZ], R6 ;  /* 0x000000060b0075a7 */ /* 0x000e62000800017f */
[----:B------:R-:W-:-:S05]  /*9b90*/  VIADD R2, R7, 0x1 ;  /* 0x0000000107027836 */ /* 0x000fca0000000000 */
[----:B------:R-:W-:-:S04]  /*9ba0*/  ISETP.NE.AND P1, PT, R2, 0xb, PT ;  /* 0x0000000b0200780c */ /* 0x000fc80003f25270 */
[----:B------:R-:W-:Y:S02]  /*9bb0*/  SEL R4, RZ, 0x1, P1 ;  /* 0x00000001ff047807 */ /* 0x000fe40000800000 */
[----:B------:R-:W-:Y:S02]  /*9bc0*/  SEL R3, R2, RZ, P1 ;  /* 0x000000ff02037207 */ /* 0x000fe40000800000 */
[----:B------:R-:W-:Y:S01]  /*9bd0*/  LOP3.LUT R4, R9, R4, RZ, 0x3c, !PT ;  /* 0x0000000409047212 */ /* 0x000fe200078e3cff */
[----:B-1----:R-:W-:Y:S06]  /*9be0*/  @!P0 BRA `(.L_x_201) ;  /* 0x0000000400588947 */ /* 0x002fec0003800000 */
.L_x_219:
[----:B------:R-:W-:Y:S01]  /*9bf0*/  IMAD R3, R3, 0x8, R0 ;  /* 0x0000000803037824 */ /* 0x000fe200078e0200 */
[----:B------:R-:W-:-:S07]  /*9c00*/  SHF.L.U32 R0, R4, 0x1f, RZ ;  /* 0x0000001f04007819 */ /* 0x000fce00000006ff */
.L_x_202:
[----:B--2---:R2:W3:Y:S02]  /*9c10*/  SYNCS.PHASECHK.TRANS64.TRYWAIT P0, [R3+URZ], R0 ;  /* 0x00000000030075a7 */ /* 0x0044e4000800017f */
[----:B---3--:R-:W-:Y:S05]  /*9c20*/  @!P0 NANOSLEEP.SYNCS 0x989680 ;  /* 0x009896800000895d */ /* 0x008fea0003900000 */
[----:B------:R-:W3:Y:S02]  /*9c30*/  @!P0 SYNCS.PHASECHK.TRANS64 P0, [R3+URZ], R0 ;  /* 0x00000000030085a7 */ /* 0x000ee4000800007f */
[----:B---3--:R-:W-:Y:S05]  /*9c40*/  @!P0 BRA `(.L_x_202) ;  /* 0xfffffffc00f08947 */ /* 0x008fea000383ffff */
.L_x_190:
[----:B------:R-:W-:Y:S05]  /*9c50*/  BSYNC B0 ;  /* 0x0000000000007941 */ /* 0x000fea0003800000 */
.L_x_189:
[----:B------:R-:W-:Y:S05]  /*9c60*/  EXIT ;  /* 0x000000000000794d */ /* 0x000fea0003800000 */
.L_x_22:
[----:B-1----:R-:W-:-:S04]  /*9c70*/  IMAD.U32 R13, RZ, RZ, UR6 ;  /* 0x00000006ff0d7e24 */ /* 0x002fc8000f8e00ff */
[----:B------:R1:W4:Y:S03]  /*9c80*/  SYNCS.PHASECHK.TRANS64.TRYWAIT P0, [R13+URZ], R12 ;  /* 0x0000000c0d0075a7 */ /* 0x000326000800017f */
[----:B----4-:R-:W-:Y:S05]  /*9c90*/  @!P0 NANOSLEEP.SYNCS 0x989680 ;  /* 0x009896800000895d */ /* 0x010fea0003900000 */
[----:B------:R-:W4:Y:S02]  /*9ca0*/  @!P0 SYNCS.PHASECHK.TRANS64 P0, [R13+URZ], R12 ;  /* 0x0000000c0d0085a7 */ /* 0x000f24000800007f */
[----:B----4-:R-:W-:Y:S05]  /*9cb0*/  @!P0 BRA `(.L_x_22) ;  /* 0xfffffffc00ec8947 */ /* 0x010fea000383ffff */
[----:B------:R-:W-:Y:S05]  /*9cc0*/  BRA `(.L_x_21) ;  /* 0xffffff7c00107947 */ /* 0x000fea000383ffff */
.L_x_28:
[----:B-1----:R-:W-:-:S04]  /*9cd0*/  IMAD.U32 R15, RZ, RZ, UR12 ;  /* 0x0000000cff0f7e24 */ /* 0x002fc8000f8e00ff */
[----:B------:R1:W4:Y:S03]  /*9ce0*/  SYNCS.PHASECHK.TRANS64.TRYWAIT P0, [R15+URZ], R14 ;  /* 0x0000000e0f0075a7 */ /* 0x000326000800017f */
[----:B----4-:R-:W-:Y:S05]  /*9cf0*/  @!P0 NANOSLEEP.SYNCS 0x989680 ;  /* 0x009896800000895d */ /* 0x010fea0003900000 */
[----:B------:R-:W4:Y:S02]  /*9d00*/  @!P0 SYNCS.PHASECHK.TRANS64 P0, [R15+URZ], R14 ;  /* 0x0000000e0f0085a7 */ /* 0x000f24000800007f */
[----:B----4-:R-:W-:Y:S05]  /*9d10*/  @!P0 BRA `(.L_x_28) ;  /* 0xfffffffc00ec8947 */ /* 0x010fea000383ffff */
[----:B------:R-:W-:Y:S05]  /*9d20*/  BRA `(.L_x_27) ;  /* 0xffffff84007c7947 */ /* 0x000fea000383ffff */
.L_x_177:
[----:B------:R-:W-:Y:S01]  /*9d30*/  BSSY B1, `(.L_x_203) ;  /* 0x0000006000017945 */ /* 0x000fe20003800000 */
[----:B------:R-:W-:-:S07]  /*9d40*/  IMAD.MOV.U32 R7, RZ, RZ, -0x1 ;  /* 0xffffffffff077424 */ /* 0x000fce00078e00ff */
[----:B------:R-:W-:Y:S05]  /*9d50*/  WARPSYNC.COLLECTIVE R7, `(.L_x_204) ;  /* 0x00000000070c7348 */ /* 0x000fea0003c00000 */
[----:B------:R-:W-:Y:S02]  /*9d60*/  ELECT P0, UR62, PT ;  /* 0x00000000003e782f */ /* 0x000fe40003800000 */
[----:B------:R-:W-:Y:S01]  /*9d70*/  MOV R7, UR62 ;  /* 0x0000003e00077c02 */ /* 0x000fe20008000f00 */
[----:B------:R-:W-:Y:S10]  /*9d80*/  ENDCOLLECTIVE ;  /* 0x000000000000791b */ /* 0x000ff40003800000 */
.L_x_204:
[----:B------:R-:W-:Y:S05]  /*9d90*/  BSYNC B1 ;  /* 0x0000000000017941 */ /* 0x000fea0003800000 */
.L_x_203:
[----:B------:R-:W-:Y:S05]  /*9da0*/  BRA `(.L_x_205) ;  /* 0xffffffec003c7947 */ /* 0x000fea000383ffff */
.L_x_180:
[----:B-1----:R1:W2:Y:S02]  /*9db0*/  SYNCS.PHASECHK.TRANS64.TRYWAIT P0, [R20+URZ+0x58], R9 ;  /* 0x00005809140075a7 */ /* 0x0022a4000800017f */
[----:B--2---:R-:W-:Y:S05]  /*9dc0*/  @!P0 NANOSLEEP.SYNCS 0x989680 ;  /* 0x009896800000895d */ /* 0x004fea0003900000 */
[----:B------:R-:W2:Y:S02]  /*9dd0*/  @!P0 SYNCS.PHASECHK.TRANS64 P0, [R20+URZ+0x58], R9 ;  /* 0x00005809140085a7 */ /* 0x000ea4000800007f */
[----:B--2---:R-:W-:Y:S05]  /*9de0*/  @!P0 BRA `(.L_x_180) ;  /* 0xfffffffc00f08947 */ /* 0x004fea000383ffff */
[----:B------:R-:W-:Y:S05]  /*9df0*/  BRA `(.L_x_206) ;  /* 0xffffffec00787947 */ /* 0x000fea000383ffff */
.L_x_188:
[----:B------:R-:W-:Y:S01]  /*9e00*/  BSSY B0, `(.L_x_207) ;  /* 0x0000006000007945 */ /* 0x000fe20003800000 */
[----:B------:R-:W-:-:S07]  /*9e10*/  IMAD.MOV.U32 R7, RZ, RZ, -0x1 ;  /* 0xffffffffff077424 */ /* 0x000fce00078e00ff */
[----:B------:R-:W-:Y:S05]  /*9e20*/  WARPSYNC.COLLECTIVE R7, `(.L_x_208) ;  /* 0x00000000070c7348 */ /* 0x000fea0003c00000 */
[----:B------:R-:W-:Y:S02]  /*9e30*/  ELECT P0, UR62, PT ;  /* 0x00000000003e782f */ /* 0x000fe40003800000 */
[----:B------:R-:W-:Y:S01]  /*9e40*/  MOV R7, UR62 ;  /* 0x0000003e00077c02 */ /* 0x000fe20008000f00 */
[----:B------:R-:W-:Y:S10]  /*9e50*/  ENDCOLLECTIVE ;  /* 0x000000000000791b */ /* 0x000ff40003800000 */
.L_x_208:
[----:B------:R-:W-:Y:S05]  /*9e60*/  BSYNC B0 ;  /* 0x0000000000007941 */ /* 0x000fea0003800000 */
.L_x_207:
[----:B------:R-:W-:Y:S05]  /*9e70*/  BRA `(.L_x_209) ;  /* 0xfffffff400cc7947 */ /* 0x000fea000383ffff */
.L_x_192:
[----:B0-----:R0:W1:Y:S02]  /*9e80*/  SYNCS.PHASECHK.TRANS64.TRYWAIT P0, [R6+URZ], R3 ;  /* 0x00000003060075a7 */ /* 0x001064000800017f */
[----:B-1----:R-:W-:Y:S05]  /*9e90*/  @!P0 NANOSLEEP.SYNCS 0x989680 ;  /* 0x009896800000895d */ /* 0x002fea0003900000 */
[----:B------:R-:W1:Y:S02]  /*9ea0*/  @!P0 SYNCS.PHASECHK.TRANS64 P0, [R6+URZ], R3 ;  /* 0x00000003060085a7 */ /* 0x000e64000800007f */
[----:B-1----:R-:W-:Y:S05]  /*9eb0*/  @!P0 BRA `(.L_x_192) ;  /* 0xfffffffc00f08947 */ /* 0x002fea000383ffff */
[----:B------:R-:W-:Y:S05]  /*9ec0*/  BRA `(.L_x_210) ;  /* 0xfffffff8000c7947 */ /* 0x000fea000383ffff */
.L_x_193:
[----:B0-----:R0:W1:Y:S02]  /*9ed0*/  SYNCS.PHASECHK.TRANS64.TRYWAIT P0, [R7+URZ], R4 ;  /* 0x00000004070075a7 */ /* 0x001064000800017f */
[----:B-1----:R-:W-:Y:S05]  /*9ee0*/  @!P0 NANOSLEEP.SYNCS 0x989680 ;  /* 0x009896800000895d */ /* 0x002fea0003900000 */
[----:B------:R-:W1:Y:S02]  /*9ef0*/  @!P0 SYNCS.PHASECHK.TRANS64 P0, [R7+URZ], R4 ;  /* 0x00000004070085a7 */ /* 0x000e64000800007f */
[----:B-1----:R-:W-:Y:S05]  /*9f00*/  @!P0 BRA `(.L_x_193) ;  /* 0xfffffffc00f08947 */ /* 0x002fea000383ffff */
[----:B------:R-:W-:Y:S05]  /*9f10*/  BRA `(.L_x_211) ;  /* 0xfffffff8001c7947 */ /* 0x000fea000383ffff */
.L_x_194:
[----:B0-----:R0:W1:Y:S02]  /*9f20*/  SYNCS.PHASECHK.TRANS64.TRYWAIT P0, [R6+URZ], R5 ;  /* 0x00000005060075a7 */ /* 0x001064000800017f */
[----:B-1----:R-:W-:Y:S05]  /*9f30*/  @!P0 NANOSLEEP.SYNCS 0x989680 ;  /* 0x009896800000895d */ /* 0x002fea0003900000 */
[----:B------:R-:W1:Y:S02]  /*9f40*/  @!P0 SYNCS.PHASECHK.TRANS64 P0, [R6+URZ], R5 ;  /* 0x00000005060085a7 */ /* 0x000e64000800007f */
[----:B-1----:R-:W-:Y:S05]  /*9f50*/  @!P0 BRA `(.L_x_194) ;  /* 0xfffffffc00f08947 */ /* 0x002fea000383ffff */
[----:B------:R-:W-:Y:S05]  /*9f60*/  BRA `(.L_x_212) ;  /* 0xfffffff8002c7947 */ /* 0x000fea000383ffff */
.L_x_195:
[----:B0-----:R0:W1:Y:S02]  /*9f70*/  SYNCS.PHASECHK.TRANS64.TRYWAIT P0, [R9+URZ], R4 ;  /* 0x00000004090075a7 */ /* 0x001064000800017f */
[----:B-1----:R-:W-:Y:S05]  /*9f80*/  @!P0 NANOSLEEP.SYNCS 0x989680 ;  /* 0x009896800000895d */ /* 0x002fea0003900000 */
[----:B------:R-:W1:Y:S02]  /*9f90*/  @!P0 SYNCS.PHASECHK.TRANS64 P0, [R9+URZ], R4 ;  /* 0x00000004090085a7 */ /* 0x000e64000800007f */
[----:B-1----:R-:W-:Y:S05]  /*9fa0*/  @!P0 BRA `(.L_x_195) ;  /* 0xfffffffc00f08947 */ /* 0x002fea000383ffff */
[----:B------:R-:W-:Y:S05]  /*9fb0*/  BRA `(.L_x_213) ;  /* 0xfffffff8003c7947 */ /* 0x000fea000383ffff */
.L_x_196:
[----:B0-----:R0:W1:Y:S02]  /*9fc0*/  SYNCS.PHASECHK.TRANS64.TRYWAIT P0, [R6+URZ], R5 ;  /* 0x00000005060075a7 */ /* 0x001064000800017f */
[----:B-1----:R-:W-:Y:S05]  /*9fd0*/  @!P0 NANOSLEEP.SYNCS 0x989680 ;  /* 0x009896800000895d */ /* 0x002fea0003900000 */
[----:B------:R-:W1:Y:S02]  /*9fe0*/  @!P0 SYNCS.PHASECHK.TRANS64 P0, [R6+URZ], R5 ;  /* 0x00000005060085a7 */ /* 0x000e64000800007f */
[----:B-1----:R-:W-:Y:S05]  /*9ff0*/  @!P0 BRA `(.L_x_196) ;  /* 0xfffffffc00f08947 */ /* 0x002fea000383ffff */
[----:B------:R-:W-:Y:S05]  /*a000*/  BRA `(.L_x_214) ;  /* 0xfffffff8004c7947 */ /* 0x000fea000383ffff */
.L_x_197:
[----:B0-----:R0:W1:Y:S02]  /*a010*/  SYNCS.PHASECHK.TRANS64.TRYWAIT P0, [R9+URZ], R4 ;  /* 0x00000004090075a7 */ /* 0x001064000800017f */
[----:B-1----:R-:W-:Y:S05]  /*a020*/  @!P0 NANOSLEEP.SYNCS 0x989680 ;  /* 0x009896800000895d */ /* 0x002fea0003900000 */
[----:B------:R-:W1:Y:S02]  /*a030*/  @!P0 SYNCS.PHASECHK.TRANS64 P0, [R9+URZ], R4 ;  /* 0x00000004090085a7 */ /* 0x000e64000800007f */
[----:B-1----:R-:W-:Y:S05]  /*a040*/  @!P0 BRA `(.L_x_197) ;  /* 0xfffffffc00f08947 */ /* 0x002fea000383ffff */
[----:B------:R-:W-:Y:S05]  /*a050*/  BRA `(.L_x_215) ;  /* 0xfffffff8005c7947 */ /* 0x000fea000383ffff */
.L_x_198:
[----:B0-----:R0:W1:Y:S02]  /*a060*/  SYNCS.PHASECHK.TRANS64.TRYWAIT P0, [R6+URZ], R5 ;  /* 0x00000005060075a7 */ /* 0x001064000800017f */
[----:B-1----:R-:W-:Y:S05]  /*a070*/  @!P0 NANOSLEEP.SYNCS 0x989680 ;  /* 0x009896800000895d */ /* 0x002fea0003900000 */
[----:B------:R-:W1:Y:S02]  /*a080*/  @!P0 SYNCS.PHASECHK.TRANS64 P0, [R6+URZ], R5 ;  /* 0x00000005060085a7 */ /* 0x000e64000800007f */
[----:B-1----:R-:W-:Y:S05]  /*a090*/  @!P0 BRA `(.L_x_198) ;  /* 0xfffffffc00f08947 */ /* 0x002fea000383ffff */
[----:B------:R-:W-:Y:S05]  /*a0a0*/  BRA `(.L_x_216) ;  /* 0xfffffff8006c7947 */ /* 0x000fea000383ffff */
.L_x_199:
[----:B0-----:R0:W1:Y:S02]  /*a0b0*/  SYNCS.PHASECHK.TRANS64.TRYWAIT P0, [R9+URZ], R4 ;  /* 0x00000004090075a7 */ /* 0x001064000800017f */
[----:B-1----:R-:W-:Y:S05]  /*a0c0*/  @!P0 NANOSLEEP.SYNCS 0x989680 ;  /* 0x009896800000895d */ /* 0x002fea0003900000 */
[----:B------:R-:W1:Y:S02]  /*a0d0*/  @!P0 SYNCS.PHASECHK.TRANS64 P0, [R9+URZ], R4 ;  /* 0x00000004090085a7 */ /* 0x000e64000800007f */
[----:B-1----:R-:W-:Y:S05]  /*a0e0*/  @!P0 BRA `(.L_x_199) ;  /* 0xfffffffc00f08947 */ /* 0x002fea000383ffff */
[----:B------:R-:W-:Y:S05]  /*a0f0*/  BRA `(.L_x_217) ;  /* 0xfffffff8007c7947 */ /* 0x000fea000383ffff */
.L_x_200:
[----:B0-----:R0:W1:Y:S02]  /*a100*/  SYNCS.PHASECHK.TRANS64.TRYWAIT P0, [R10+URZ], R5 ;  /* 0x000000050a0075a7 */ /* 0x001064000800017f */
[----:B-1----:R-:W-:Y:S05]  /*a110*/  @!P0 NANOSLEEP.SYNCS 0x989680 ;  /* 0x009896800000895d */ /* 0x002fea0003900000 */
[----:B------:R-:W1:Y:S02]  /*a120*/  @!P0 SYNCS.PHASECHK.TRANS64 P0, [R10+URZ], R5 ;  /* 0x000000050a0085a7 */ /* 0x000e64000800007f */
[----:B-1----:R-:W-:Y:S05]  /*a130*/  @!P0 BRA `(.L_x_200) ;  /* 0xfffffffc00f08947 */ /* 0x002fea000383ffff */
[----:B------:R-:W-:Y:S05]  /*a140*/  BRA `(.L_x_218) ;  /* 0xfffffff8008c7947 */ /* 0x000fea000383ffff */
.L_x_201:
[----:B-1----:R1:W2:Y:S02]  /*a150*/  SYNCS.PHASECHK.TRANS64.TRYWAIT P0, [R11+URZ], R6 ;  /* 0x000000060b0075a7 */ /* 0x0022a4000800017f */
[----:B--2---:R-:W-:Y:S05]  /*a160*/  @!P0 NANOSLEEP.SYNCS 0x989680 ;  /* 0x009896800000895d */ /* 0x004fea0003900000 */
[----:B------:R-:W2:Y:S02]  /*a170*/  @!P0 SYNCS.PHASECHK.TRANS64 P0, [R11+URZ], R6 ;  /* 0x000000060b0085a7 */ /* 0x000ea4000800007f */
[----:B--2---:R-:W-:Y:S05]  /*a180*/  @!P0 BRA `(.L_x_201) ;  /* 0xfffffffc00f08947 */ /* 0x004fea000383ffff */
[----:B------:R-:W-:Y:S05]  /*a190*/  BRA `(.L_x_219) ;  /* 0xfffffff800947947 */ /* 0x000fea000383ffff */
.L_x_220:
[----:B------:R-:W-:-:S00]  /*a1a0*/  BRA `(.L_x_220) ;  /* 0xfffffffc00fc7947 */ /* 0x000fc0000383ffff */
[----:B------:R-:W-:-:S00]  /*a1b0*/  NOP ;  /* 0x0000000000007918 */ /* 0x000fc00000000000 */
        /* <DEDUP_REMOVED lines=12> */
.L_x_221:


//--------------------- .nv.shared._ZN7cutlass13device_kernelINS_4gemm6kernel13GemmUniversalIN4cute5tupleIJiiiiEEENS1_10collective13CollectiveMmaINS1_37MainloopSm90TmaGmmaWarpSpecializedFP8ILi11ENS5_IJNS4_1CILi2EEESB_NSA_ILi1EEEEEENS1_35KernelTmaWarpSpecializedCooperativeEEENS5_IJNSA_ILi256EEENSA_ILi64EEESH_EEENS_12float_e4m3_tENS5_IJlSC_lEEESJ_SK_NS4_8TiledMMAINS4_8MMA_AtomIJNS4_4SM904GMMA30MMA_64x64x32_F32E4M3E4M3_SS_TNILNSO_7ScaleInE1ELSQ_1EEEEEENS4_6LayoutINS5_IJSB_SC_SC_EEENS5_IJSC_NSA_ILi0EEESV_EEEEENS5_IJNS4_10UnderscoreESY_SY_EEEEENS4_23SM90_TMA_LOAD_MULTICASTENS4_14ComposedLayoutINS4_7SwizzleILi2ELi4ELi3EEENS4_18smem_ptr_flag_bitsILi8EEENST_INS5_IJNSA_ILi8EEESH_EEENS5_IJSH_SC_EEEEEEEvNS4_8identityES11_S1B_vS1C_EENS_8epilogue10collective6detail29Sm90TmaWarpSpecializedAdapterINS1F_15DefaultEpilogueISJ_SK_SK_NS1E_6thread17LinearCombinationISJ_Li1EffLNS1J_9ScaleType4KindE0ELNS_15FloatRoundStyleE2ESJ_EENS1_15EpilogueDefaultEEEEEvvEEEEvNT_6ParamsE --------------------------
	.section	.nv.shared._ZN7cutlass13device_kernelINS_4gemm6kernel13GemmUniversalIN4cute5tupleIJiiiiEEENS1_10collective13CollectiveMmaINS1_37MainloopSm90TmaGmmaWarpSpecializedFP8ILi11ENS5_IJNS4_1CILi2EEESB_NSA_ILi1EEEEEENS1_35KernelTmaWarpSpecializedCooperativeEEENS5_IJNSA_ILi256EEENSA_ILi64EEESH_EEENS_12float_e4m3_tENS5_IJlSC_lEEESJ_SK_NS4_8TiledMMAINS4_8MMA_AtomIJNS4_4SM904GMMA30MMA_64x64x32_F32E4M3E4M3_SS_TNILNSO_7ScaleInE1ELSQ_1EEEEEENS4_6LayoutINS5_IJSB_SC_SC_EEENS5_IJSC_NSA_ILi0EEESV_EEEEENS5_IJNS4_10UnderscoreESY_SY_EEEEENS4_23SM90_TMA_LOAD_MULTICASTENS4_14ComposedLayoutINS4_7SwizzleILi2ELi4ELi3EEENS4_18smem_ptr_flag_bitsILi8EEENST_INS5_IJNSA_ILi8EEESH_EEENS5_IJSH_SC_EEEEEEEvNS4_8identityES11_S1B_vS1C_EENS_8epilogue10collective6detail29Sm90TmaWarpSpecializedAdapterINS1F_15DefaultEpilogueISJ_SK_SK_NS1E_6thread17LinearCombinationISJ_Li1EffLNS1J_9ScaleType4KindE0ELNS_15FloatRoundStyleE2ESJ_EENS1_15EpilogueDefaultEEEEEvvEEEEvNT_6ParamsE,"aw",@nobits
	.sectionflags	@""
	.align	16
	.zero		1024


//--------------------- .nv.shared.reserved.0     --------------------------
	.section	.nv.shared.reserved.0,"aw",@nobits
	.weak		__nv_reservedSMEM_offset_0_alias
	.size		__nv_reservedSMEM_offset_0_alias, 0, 0
	.other		__nv_reservedSMEM_offset_0_alias,@"STO_CUDA_RESERVED_SHARED STV_DEFAULT"
__nv_reservedSMEM_offset_0_alias:
	.zero		0


//--------------------- .nv.global                --------------------------
	.section	.nv.global,"aw",@nobits
.nv.global:
	.type		_ZN39_INTERNAL_30d5b230_4_k_cu_bfda8783_48994cute1_E,@object
	.size		_ZN39_INTERNAL_30d5b230_4_k_cu_bfda8783_48994cute1_E,(_ZN39_INTERNAL_30d5b230_4_k_cu_bfda8783_48994cuda3std3__45__cpo6cbeginE - _ZN39_INTERNAL_30d5b230_4_k_cu_bfda8783_48994cute1_E)
_ZN39_INTERNAL_30d5b230_4_k_cu_bfda8783_48994cute1_E:
	.zero		1
	.type		_ZN39_INTERNAL_30d5b230_4_k_cu_bfda8783_48994cuda3std3__45__cpo6cbeginE,@object
	.size		_ZN39_INTERNAL_30d5b230_4_k_cu_bfda8783_48994cuda3std3__45__cpo6cbeginE,(_ZN39_INTERNAL_30d5b230_4_k_cu_bfda8783_48994cuda3std3__48in_placeE - _ZN39_INTERNAL_30d5b230_4_k_cu_bfda8783_48994cuda3std3__45__cpo6cbeginE)
_ZN39_INTERNAL_30d5b230_4_k_cu_bfda8783_48994cuda3std3__45__cpo6cbeginE:
	.zero		1
	.type		_ZN39_INTERNAL_30d5b230_4_k_cu_bfda8783_48994cuda3std3__48in_placeE,@object
	.size		_ZN39_INTERNAL_30d5b230_4_k_cu_bfda8783_48994cuda3std3__48in_placeE,(_ZN39_INTERNAL_30d5b230_4_k_cu_bfda8783_48994cuda3std6ranges3__45__cpo9iter_moveE - _ZN39_INTERNAL_30d5b230_4_k_cu_bfda8783_48994cuda3std3__48in_placeE)
_ZN39_INTERNAL_30d5b230_4_k_cu_bfda8783_48994cuda3std3__48in_placeE:
	.zero		1
	.type		_ZN39_INTERNAL_30d5b230_4_k_cu_bfda8783_48994cuda3std6ranges3__45__cpo9iter_moveE,@object
	.size		_ZN39_INTERNAL_30d5b230_4_k_cu_bfda8783_48994cuda3std6ranges3__45__cpo9iter_moveE,(_ZN39_INTERNAL_30d5b230_4_k_cu_bfda8783_48994cuda3std3__45__cpo5beginE - _ZN39_INTERNAL_30d5b230_4_k_cu_bfda8783_48994cuda3std6ranges3__45__cpo9iter_moveE)
_ZN39_INTERNAL_30d5b230_4_k_cu_bfda8783_48994cuda3std6ranges3__45__cpo9iter_moveE:
	.zero		1
	.type		_ZN39_INTERNAL_30d5b230_4_k_cu_bfda8783_48994cuda3std3__45__cpo5beginE,@object
	.size		_ZN39_INTERNAL_30d5b230_4_k_cu_bfda8783_48994cuda3std3__45__cpo5beginE,(_ZN39_INTERNAL_30d5b230_4_k_cu_bfda8783_48994cuda3std3__441_GLOBAL__N__30d5b230_4_k_cu_bfda8783_48996ignoreE - _ZN39_INTERNAL_30d5b230_4_k_cu_bfda8783_48994cuda3std3__45__cpo5beginE)
_ZN39_INTERNAL_30d5b230_4_k_cu_bfda8783_48994cuda3std3__45__cpo5beginE:
	.zero		1
	.type		_ZN39_INTERNAL_30d5b230_4_k_cu_bfda8783_48994cuda3std3__441_GLOBAL__N__30d5b230_4_k_cu_bfda8783_48996ignoreE,@object
	.size		_ZN39_INTERNAL_30d5b230_4_k_cu_bfda8783_48994cuda3std3__441_GLOBAL__N__30d5b230_4_k_cu_bfda8783_48996ignoreE,(_ZN39_INTERNAL_30d5b230_4_k_cu_bfda8783_48994cute7productE - _ZN39_INTERNAL_30d5b230_4_k_cu_bfda8783_48994cuda3std3__441_GLOBAL__N__30d5b230_4_k_cu_bfda8783_48996ignoreE)
_ZN39_INTERNAL_30d5b230_4_k_cu_bfda8783_48994cuda3std3__441_GLOBAL__N__30d5b230_4_k_cu_bfda8783_48996ignoreE:
	.zero		1
	.type		_ZN39_INTERNAL_30d5b230_4_k_cu_bfda8783_48994cute7productE,@object
	.size		_ZN39_INTERNAL_30d5b230_4_k_cu_bfda8783_48994cute7productE,(_ZN39_INTERNAL_30d5b230_4_k_cu_bfda8783_48994cuda3std3__45__cpo3endE - _ZN39_INTERNAL_30d5b230_4_k_cu_bfda8783_48994cute7productE)
_ZN39_INTERNAL_30d5b230_4_k_cu_bfda8783_48994cute7productE:
	.zero		1
	.type		_ZN39_INTERNAL_30d5b230_4_k_cu_bfda8783_48994cuda3std3__45__cpo3endE,@object
	.size		_ZN39_INTERNAL_30d5b230_4_k_cu_bfda8783_48994cuda3std3__45__cpo3endE,(_ZN39_INTERNAL_30d5b230_4_k_cu_bfda8783_48994cuda3std3__419piecewise_constructE - _ZN39_INTERNAL_30d5b230_4_k_cu_bfda8783_48994cuda3std3__45__cpo3endE)
_ZN39_INTERNAL_30d5b230_4_k_cu_bfda8783_48994cuda3std3__45__cpo3endE:
	.zero		1
	.type		_ZN39_INTERNAL_30d5b230_4_k_cu_bfda8783_48994cuda3std3__419piecewise_constructE,@object
	.size		_ZN39_INTERNAL_30d5b230_4_k_cu_bfda8783_48994cuda3std3__419piecewise_constructE,(_ZN39_INTERNAL_30d5b230_4_k_cu_bfda8783_48994cuda3std3__45__cpo4cendE - _ZN39_INTERNAL_30d5b230_4_k_cu_bfda8783_48994cuda3std3__419piecewise_constructE)
_ZN39_INTERNAL_30d5b230_4_k_cu_bfda8783_48994cuda3std3__419piecewise_constructE:
	.zero		1
	.type		_ZN39_INTERNAL_30d5b230_4_k_cu_bfda8783_48994cuda3std3__45__cpo4cendE,@object
	.size		_ZN39_INTERNAL_30d5b230_4_k_cu_bfda8783_48994cuda3std3__45__cpo4cendE,(_ZN39_INTERNAL_30d5b230_4_k_cu_bfda8783_48994cuda3std6ranges3__45__cpo4swapE - _ZN39_INTERNAL_30d5b230_4_k_cu_bfda8783_48994cuda3std3__45__cpo4cendE)
_ZN39_INTERNAL_30d5b230_4_k_cu_bfda8783_48994cuda3std3__45__cpo4cendE:
	.zero		1
	.type		_ZN39_INTERNAL_30d5b230_4_k_cu_bfda8783_48994cuda3std6ranges3__45__cpo4swapE,@object
	.size		_ZN39_INTERNAL_30d5b230_4_k_cu_bfda8783_48994cuda3std6ranges3__45__cpo4swapE,(.L_7 - _ZN39_INTERNAL_30d5b230_4_k_cu_bfda8783_48994cuda3std6ranges3__45__cpo4swapE)
_ZN39_INTERNAL_30d5b230_4_k_cu_bfda8783_48994cuda3std6ranges3__45__cpo4swapE:
	.zero		1
.L_7:


//--------------------- .nv.constant0._ZN7cutlass13device_kernelINS_4gemm6kernel13GemmUniversalIN4cute5tupleIJiiiiEEENS1_10collective13CollectiveMmaINS1_37MainloopSm90TmaGmmaWarpSpecializedFP8ILi11ENS5_IJNS4_1CILi2EEESB_NSA_ILi1EEEEEENS1_35KernelTmaWarpSpecializedCooperativeEEENS5_IJNSA_ILi256EEENSA_ILi64EEESH_EEENS_12float_e4m3_tENS5_IJlSC_lEEESJ_SK_NS4_8TiledMMAINS4_8MMA_AtomIJNS4_4SM904GMMA30MMA_64x64x32_F32E4M3E4M3_SS_TNILNSO_7ScaleInE1ELSQ_1EEEEEENS4_6LayoutINS5_IJSB_SC_SC_EEENS5_IJSC_NSA_ILi0EEESV_EEEEENS5_IJNS4_10UnderscoreESY_SY_EEEEENS4_23SM90_TMA_LOAD_MULTICASTENS4_14ComposedLayoutINS4_7SwizzleILi2ELi4ELi3EEENS4_18smem_ptr_flag_bitsILi8EEENST_INS5_IJNSA_ILi8EEESH_EEENS5_IJSH_SC_EEEEEEEvNS4_8identityES11_S1B_vS1C_EENS_8epilogue10collective6detail29Sm90TmaWarpSpecializedAdapterINS1F_15DefaultEpilogueISJ_SK_SK_NS1E_6thread17LinearCombinationISJ_Li1EffLNS1J_9ScaleType4KindE0ELNS_15FloatRoundStyleE2ESJ_EENS1_15EpilogueDefaultEEEEEvvEEEEvNT_6ParamsE --------------------------
	.section	.nv.constant0._ZN7cutlass13device_kernelINS_4gemm6kernel13GemmUniversalIN4cute5tupleIJiiiiEEENS1_10collective13CollectiveMmaINS1_37MainloopSm90TmaGmmaWarpSpecializedFP8ILi11ENS5_IJNS4_1CILi2EEESB_NSA_ILi1EEEEEENS1_35KernelTmaWarpSpecializedCooperativeEEENS5_IJNSA_ILi256EEENSA_ILi64EEESH_EEENS_12float_e4m3_tENS5_IJlSC_lEEESJ_SK_NS4_8TiledMMAINS4_8MMA_AtomIJNS4_4SM904GMMA30MMA_64x64x32_F32E4M3E4M3_SS_TNILNSO_7ScaleInE1ELSQ_1EEEEEENS4_6LayoutINS5_IJSB_SC_SC_EEENS5_IJSC_NSA_ILi0EEESV_EEEEENS5_IJNS4_10UnderscoreESY_SY_EEEEENS4_23SM90_TMA_LOAD_MULTICASTENS4_14ComposedLayoutINS4_7SwizzleILi2ELi4ELi3EEENS4_18smem_ptr_flag_bitsILi8EEENST_INS5_IJNSA_ILi8EEESH_EEENS5_IJSH_SC_EEEEEEEvNS4_8identityES11_S1B_vS1C_EENS_8epilogue10collective6detail29Sm90TmaWarpSpecializedAdapterINS1F_15DefaultEpilogueISJ_SK_SK_NS1E_6thread17LinearCombinationISJ_Li1EffLNS1J_9ScaleType4KindE0ELNS_15FloatRoundStyleE2ESJ_EENS1_15EpilogueDefaultEEEEEvvEEEEvNT_6ParamsE,"a",@progbits
	.sectionflags	@""
	.align	4
.nv.constant0._ZN7cutlass13device_kernelINS_4gemm6kernel13GemmUniversalIN4cute5tupleIJiiiiEEENS1_10collective13CollectiveMmaINS1_37MainloopSm90TmaGmmaWarpSpecializedFP8ILi11ENS5_IJNS4_1CILi2EEESB_NSA_ILi1EEEEEENS1_35KernelTmaWarpSpecializedCooperativeEEENS5_IJNSA_ILi256EEENSA_ILi64EEESH_EEENS_12float_e4m3_tENS5_IJlSC_lEEESJ_SK_NS4_8TiledMMAINS4_8MMA_AtomIJNS4_4SM904GMMA30MMA_64x64x32_F32E4M3E4M3_SS_TNILNSO_7ScaleInE1ELSQ_1EEEEEENS4_6LayoutINS5_IJSB_SC_SC_EEENS5_IJSC_NSA_ILi0EEESV_EEEEENS5_IJNS4_10UnderscoreESY_SY_EEEEENS4_23SM90_TMA_LOAD_MULTICASTENS4_14ComposedLayoutINS4_7SwizzleILi2ELi4ELi3EEENS4_18smem_ptr_flag_bitsILi8EEENST_INS5_IJNSA_ILi8EEESH_EEENS5_IJSH_SC_EEEEEEEvNS4_8identityES11_S1B_vS1C_EENS_8epilogue10collective6detail29Sm90TmaWarpSpecializedAdapterINS1F_15DefaultEpilogueISJ_SK_SK_NS1E_6thread17LinearCombinationISJ_Li1EffLNS1J_9ScaleType4KindE0ELNS_15FloatRoundStyleE2ESJ_EENS1_15EpilogueDefaultEEEEEvvEEEEvNT_6ParamsE:
	.zero		1664


//--------------------- SYMBOLS --------------------------

	.type		.nv.reservedSmem.offset0,@object
	.size		.nv.reservedSmem.offset0,0x4
